def matmul_kernel(
    a_ptr,
    b_ptr,
    c_ptr,
    M,
    N,
    K,
    stride_am,
    stride_ak,
    stride_bk,
    stride_bn,
    stride_cm,
    stride_cn,
    BLOCK_M: tl.constexpr,
    BLOCK_N: tl.constexpr,
    BLOCK_K: tl.constexpr,
    GROUP_M: tl.constexpr,
):
    pid = tl.program_id(axis=0)
    num_pid_m = tl.cdiv(M, BLOCK_M)
    num_pid_n = tl.cdiv(N, BLOCK_N)
    num_pid_in_group = GROUP_M * num_pid_n
    group_id = pid // num_pid_in_group
    first_pid_m = group_id * GROUP_M
    group_size_m = min(num_pid_m - first_pid_m, GROUP_M)
    pid_m = first_pid_m + ((pid % num_pid_in_group) % group_size_m)
    pid_n = (pid % num_pid_in_group) // group_size_m

    offs_am = (pid_m * BLOCK_M + tl.arange(0, BLOCK_M)) % M
    offs_bn = (pid_n * BLOCK_N + tl.arange(0, BLOCK_N)) % N
    offs_k = tl.arange(0, BLOCK_K)
    a_ptrs = a_ptr + offs_am[:, None] * stride_am + offs_k[None, :] * stride_ak
    b_ptrs = b_ptr + offs_k[:, None] * stride_bk + offs_bn[None, :] * stride_bn

    acc = tl.zeros((BLOCK_M, BLOCK_N), dtype=tl.float32)
    for kk in range(0, tl.cdiv(K, BLOCK_K)):
        a = tl.load(a_ptrs, mask=offs_k[None, :] < K - kk * BLOCK_K, other=0.0)
        b = tl.load(b_ptrs, mask=offs_k[:, None] < K - kk * BLOCK_K, other=0.0)
        acc = tl.dot(a, b, acc)
        a_ptrs += BLOCK_K * stride_ak
        b_ptrs += BLOCK_K * stride_bk

    c = acc.to(c_ptr.dtype.element_ty)
    offs_cm = pid_m * BLOCK_M + tl.arange(0, BLOCK_M)
    offs_cn = pid_n * BLOCK_N + tl.arange(0, BLOCK_N)
    c_ptrs = c_ptr + offs_cm[:, None] * stride_cm + offs_cn[None, :] * stride_cn
    mask = (offs_cm[:, None] < M) & (offs_cn[None, :] < N)
    tl.store(c_ptrs, c, mask=mask)

# config = {"BLOCK_K": 128, "BLOCK_M": 64, "BLOCK_N": 128, "GROUP_M": 8, "arch": "sm_100", "dtype": "fp16", "num_ctas": 1, "num_stages": 3, "num_warps": 16}
# arch = sm_100


// ===== COMPILED SASS (sm_100a) =====

	.target	sm_100a

	.elftype	@"ET_EXEC"


//--------------------- .note.nv.tkinfo           --------------------------
	.section	.note.nv.tkinfo,"",@"SHT_NOTE"
	.sectionflags	@"SHF_NOTE_NV_TKINFO"
	.tkinfo
        /*0018*/ 	.word	0x00000081
        /*0030*/ 	.string	""
        /*0030*/ 	.string	"ptxas-blackwell"
        /*0030*/ 	.string	"Cuda compilation tools, release 12.9, V12.9.86"
        /*0030*/ 	.string	"Build cuda_12.9.r12.9/compiler.36037853_0"
        /*0030*/ 	.string	"-v  -suppress-debug-info  -lineinfo  -arch sm_100a "



//--------------------- .note.nv.cuver            --------------------------
	.section	.note.nv.cuver,"",@"SHT_NOTE"
	.sectionflags	@"SHF_NOTE_NV_CUVER"
        /*0018*/ 	.short	0x0001
        /*001a*/ 	.short	0x0064
        /*001c*/ 	.short	0x0001
        /*001e*/ 	.short	0x0000
        /*0020*/ 	.short	0x0001
        /*0022*/ 	.short	0x0000


//--------------------- .nv.info                  --------------------------
	.section	.nv.info,"",@"SHT_CUDA_INFO"
	.align	4


	//----- nvinfo : EIATTR_REGCOUNT
	.align		4
        /*0000*/ 	.byte	0x04, 0x2f
        /*0002*/ 	.short	(.L_1 - .L_0)
	.align		4
.L_0:
        /*0004*/ 	.word	index@(matmul_kernel)
        /*0008*/ 	.word	0x00000080


	//----- nvinfo : EIATTR_FRAME_SIZE
	.align		4
.L_1:
        /*000c*/ 	.byte	0x04, 0x11
        /*000e*/ 	.short	(.L_3 - .L_2)
	.align		4
.L_2:
        /*0010*/ 	.word	index@(matmul_kernel)
        /*0014*/ 	.word	0x00000058


	//----- nvinfo : EIATTR_MIN_STACK_SIZE
	.align		4
.L_3:
        /*0018*/ 	.byte	0x04, 0x12
        /*001a*/ 	.short	(.L_5 - .L_4)
	.align		4
.L_4:
        /*001c*/ 	.word	index@(matmul_kernel)
        /*0020*/ 	.word	0x00000058
.L_5:


//--------------------- .nv.info.matmul_kernel    --------------------------
	.section	.nv.info.matmul_kernel,"",@"SHT_CUDA_INFO"
	.sectionflags	@""
	.align	4


	//----- nvinfo : EIATTR_CUDA_API_VERSION
	.align		4
        /*0000*/ 	.byte	0x04, 0x37
        /*0002*/ 	.short	(.L_7 - .L_6)
.L_6:
        /*0004*/ 	.word	0x00000081


	//----- nvinfo : EIATTR_KPARAM_INFO
	.align		4
.L_7:
        /*0008*/ 	.byte	0x04, 0x17
        /*000a*/ 	.short	(.L_9 - .L_8)
.L_8:
        /*000c*/ 	.word	0x00000000
        /*0010*/ 	.short	0x000d
        /*0012*/ 	.short	0x0048
        /*0014*/ 	.byte	0x00, 0xf4, 0x21, 0x00


	//----- nvinfo : EIATTR_KPARAM_INFO
	.align		4
.L_9:
        /*0018*/ 	.byte	0x04, 0x17
        /*001a*/ 	.short	(.L_11 - .L_10)
.L_10:
        /*001c*/ 	.word	0x00000000
        /*0020*/ 	.short	0x000c
        /*0022*/ 	.short	0x0040
        /*0024*/ 	.byte	0x00, 0xf4, 0x21, 0x00


	//----- nvinfo : EIATTR_KPARAM_INFO
	.align		4
.L_11:
        /*0028*/ 	.byte	0x04, 0x17
        /*002a*/ 	.short	(.L_13 - .L_12)
.L_12:
        /*002c*/ 	.word	0x00000000
        /*0030*/ 	.short	0x000b
        /*0032*/ 	.short	0x0038
        /*0034*/ 	.byte	0x00, 0xf0, 0x11, 0x00


	//----- nvinfo : EIATTR_KPARAM_INFO
	.align		4
.L_13:
        /*0038*/ 	.byte	0x04, 0x17
        /*003a*/ 	.short	(.L_15 - .L_14)
.L_14:
        /*003c*/ 	.word	0x00000000
        /*0040*/ 	.short	0x000a
        /*0042*/ 	.short	0x0034
        /*0044*/ 	.byte	0x00, 0xf0, 0x11, 0x00


	//----- nvinfo : EIATTR_KPARAM_INFO
	.align		4
.L_15:
        /*0048*/ 	.byte	0x04, 0x17
        /*004a*/ 	.short	(.L_17 - .L_16)
.L_16:
        /*004c*/ 	.word	0x00000000
        /*0050*/ 	.short	0x0009
        /*0052*/ 	.short	0x0030
        /*0054*/ 	.byte	0x00, 0xf0, 0x11, 0x00


	//----- nvinfo : EIATTR_KPARAM_INFO
	.align		4
.L_17:
        /*0058*/ 	.byte	0x04, 0x17
        /*005a*/ 	.short	(.L_19 - .L_18)
.L_18:
        /*005c*/ 	.word	0x00000000
        /*0060*/ 	.short	0x0008
        /*0062*/ 	.short	0x002c
        /*0064*/ 	.byte	0x00, 0xf0, 0x11, 0x00


	//----- nvinfo : EIATTR_KPARAM_INFO
	.align		4
.L_19:
        /*0068*/ 	.byte	0x04, 0x17
        /*006a*/ 	.short	(.L_21 - .L_20)
.L_20:
        /*006c*/ 	.word	0x00000000
        /*0070*/ 	.short	0x0007
        /*0072*/ 	.short	0x0028
        /*0074*/ 	.byte	0x00, 0xf0, 0x11, 0x00


	//----- nvinfo : EIATTR_KPARAM_INFO
	.align		4
.L_21:
        /*0078*/ 	.byte	0x04, 0x17
        /*007a*/ 	.short	(.L_23 - .L_22)
.L_22:
        /*007c*/ 	.word	0x00000000
        /*0080*/ 	.short	0x0006
        /*0082*/ 	.short	0x0024
        /*0084*/ 	.byte	0x00, 0xf0, 0x11, 0x00


	//----- nvinfo : EIATTR_KPARAM_INFO
	.align		4
.L_23:
        /*0088*/ 	.byte	0x04, 0x17
        /*008a*/ 	.short	(.L_25 - .L_24)
.L_24:
        /*008c*/ 	.word	0x00000000
        /*0090*/ 	.short	0x0005
        /*0092*/ 	.short	0x0020
        /*0094*/ 	.byte	0x00, 0xf0, 0x11, 0x00


	//----- nvinfo : EIATTR_KPARAM_INFO
	.align		4
.L_25:
        /*0098*/ 	.byte	0x04, 0x17
        /*009a*/ 	.short	(.L_27 - .L_26)
.L_26:
        /*009c*/ 	.word	0x00000000
        /*00a0*/ 	.short	0x0004
        /*00a2*/ 	.short	0x001c
        /*00a4*/ 	.byte	0x00, 0xf0, 0x11, 0x00


	//----- nvinfo : EIATTR_KPARAM_INFO
	.align		4
.L_27:
        /*00a8*/ 	.byte	0x04, 0x17
        /*00aa*/ 	.short	(.L_29 - .L_28)
.L_28:
        /*00ac*/ 	.word	0x00000000
        /*00b0*/ 	.short	0x0003
        /*00b2*/ 	.short	0x0018
        /*00b4*/ 	.byte	0x00, 0xf0, 0x11, 0x00


	//----- nvinfo : EIATTR_KPARAM_INFO
	.align		4
.L_29:
        /*00b8*/ 	.byte	0x04, 0x17
        /*00ba*/ 	.short	(.L_31 - .L_30)
.L_30:
        /*00bc*/ 	.word	0x00000000
        /*00c0*/ 	.short	0x0002
        /*00c2*/ 	.short	0x0010
        /*00c4*/ 	.byte	0x00, 0xf4, 0x21, 0x00


	//----- nvinfo : EIATTR_KPARAM_INFO
	.align		4
.L_31:
        /*00c8*/ 	.byte	0x04, 0x17
        /*00ca*/ 	.short	(.L_33 - .L_32)
.L_32:
        /*00cc*/ 	.word	0x00000000
        /*00d0*/ 	.short	0x0001
        /*00d2*/ 	.short	0x0008
        /*00d4*/ 	.byte	0x00, 0xf4, 0x21, 0x00


	//----- nvinfo : EIATTR_KPARAM_INFO
	.align		4
.L_33:
        /*00d8*/ 	.byte	0x04, 0x17
        /*00da*/ 	.short	(.L_35 - .L_34)
.L_34:
        /*00dc*/ 	.word	0x00000000
        /*00e0*/ 	.short	0x0000
        /*00e2*/ 	.short	0x0000
        /*00e4*/ 	.byte	0x00, 0xf4, 0x21, 0x00


	//----- nvinfo : EIATTR_SPARSE_MMA_MASK
	.align		4
.L_35:
        /*00e8*/ 	.byte	0x03, 0x50
        /*00ea*/ 	.short	0x0000


	//----- nvinfo : EIATTR_MAXREG_COUNT
	.align		4
        /*00ec*/ 	.byte	0x03, 0x1b
        /*00ee*/ 	.short	0x0080


	//----- nvinfo : EIATTR_NUM_BARRIERS
	.align		4
        /*00f0*/ 	.byte	0x02, 0x4c
        /*00f2*/ 	.byte	0x01
	.zero		1


	//----- nvinfo : EIATTR_ANNOTATIONS
	.align		4
        /*00f4*/ 	.byte	0x04, 0x55
        /*00f6*/ 	.short	(.L_37 - .L_36)


	//   ....[0]....
.L_36:
        /*00f8*/ 	.word	0x00000001
        /*00fc*/ 	.byte	0x90, 0x05, 0x00, 0x00, 0x01, 0x00, 0x00, 0x00, 0xb0, 0x05, 0x00, 0x00, 0x01, 0x00, 0x00, 0x00
        /* <DEDUP_REMOVED lines=19> */
        /*023c*/ 	.byte	0xe0, 0x48, 0x00, 0x00, 0x01, 0x00, 0x00, 0x00, 0x00, 0x49, 0x00, 0x00


	//----- nvinfo : EIATTR_VRC_CTA_INIT_COUNT
	.align		4
.L_37:
        /*0248*/ 	.byte	0x02, 0x4a
	.zero		1
	.zero		1


	//----- nvinfo : EIATTR_EXIT_INSTR_OFFSETS
	.align		4
        /*024c*/ 	.byte	0x04, 0x1c
        /*024e*/ 	.short	(.L_39 - .L_38)


	//   ....[0]....
.L_38:
        /*0250*/ 	.word	0x00005230


	//   ....[1]....
        /*0254*/ 	.word	0x00005260


	//----- nvinfo : EIATTR_REQNTID
	.align		4
.L_39:
        /*0258*/ 	.byte	0x04, 0x10
        /*025a*/ 	.short	(.L_41 - .L_40)
.L_40:
        /*025c*/ 	.word	0x00000200
        /*0260*/ 	.word	0x00000001
        /*0264*/ 	.word	0x00000001


	//----- nvinfo : EIATTR_CBANK_PARAM_SIZE
	.align		4
.L_41:
        /*0268*/ 	.byte	0x03, 0x19
        /*026a*/ 	.short	0x0050


	//----- nvinfo : EIATTR_PARAM_CBANK
	.align		4
        /*026c*/ 	.byte	0x04, 0x0a
        /*026e*/ 	.short	(.L_43 - .L_42)
	.align		4
.L_42:
        /*0270*/ 	.word	index@(.nv.constant0.matmul_kernel)
        /*0274*/ 	.short	0x0380
        /*0276*/ 	.short	0x0050


	//----- nvinfo : EIATTR_SW_WAR
	.align		4
.L_43:
        /*0278*/ 	.byte	0x04, 0x36
        /*027a*/ 	.short	(.L_45 - .L_44)
.L_44:
        /*027c*/ 	.word	0x00000008
.L_45:


//--------------------- .nv.compat                --------------------------
	.section	.nv.compat,"",@"SHT_CUDA_COMPAT_INFO"
	.align	4
        /*0000*/ 	.byte	0x02, 0x02, 0x01, 0x00, 0x02, 0x05, 0x05, 0x00, 0x02, 0x03, 0x00, 0x00, 0x02, 0x06, 0x01, 0x00


//--------------------- .nv.callgraph             --------------------------
	.section	.nv.callgraph,"",@"SHT_CUDA_CALLGRAPH"
	.align	4
	.sectionentsize	8
	.align		4
        /*0000*/ 	.word	0x00000000
	.align		4
        /*0004*/ 	.word	0xffffffff
	.align		4
        /*0008*/ 	.word	0x00000000
	.align		4
        /*000c*/ 	.word	0xfffffffe
	.align		4
        /*0010*/ 	.word	0x00000000
	.align		4
        /*0014*/ 	.word	0xfffffffd
	.align		4
        /*0018*/ 	.word	0x00000000
	.align		4
        /*001c*/ 	.word	0xfffffffc


//--------------------- .text.matmul_kernel       --------------------------
	.section	.text.matmul_kernel,"ax",@progbits
	.align	128
        .global         matmul_kernel
        .type           matmul_kernel,@function
        .size           matmul_kernel,(.L_x_3 - matmul_kernel)
        .other          matmul_kernel,@"STO_CUDA_ENTRY STV_DEFAULT"
matmul_kernel:
.text.matmul_kernel:
[----:B------:R-:W0:Y:S08]  /*0000*/  LDC R1, c[0x0][0x37c] ;  /* 0x0000df00ff017b82 */ /* 0x000e300000000800 */
[----:B------:R-:W1:Y:S01]  /*0010*/  LDC.64 R20, c[0x0][0x398] ;  /* 0x0000e600ff147b82 */ /* 0x000e620000000a00 */
[----:B------:R-:W2:Y:S01]  /*0020*/  S2R R5, SR_CTAID.X ;  /* 0x0000000000057919 */ /* 0x000ea20000002500 */
[----:B------:R-:W3:Y:S01]  /*0030*/  LDCU UR4, c[0x0][0x3a0] ;  /* 0x00007400ff0477ac */ /* 0x000ee20008000800 */
[----:B0-----:R-:W-:Y:S01]  /*0040*/  VIADD R1, R1, 0xffffffa8 ;  /* 0xffffffa801017836 */ /* 0x001fe20000000000 */
[----:B------:R-:W-:-:S02]  /*0050*/  CS2R R56, SRZ ;  /* 0x0000000000387805 */ /* 0x000fc4000001ff00 */
[----:B------:R-:W-:Y:S02]  /*0060*/  CS2R R32, SRZ ;  /* 0x0000000000207805 */ /* 0x000fe4000001ff00 */
[----:B------:R-:W-:Y:S02]  /*0070*/  CS2R R58, SRZ ;  /* 0x00000000003a7805 */ /* 0x000fe4000001ff00 */
[----:B------:R-:W-:Y:S01]  /*0080*/  CS2R R34, SRZ ;  /* 0x0000000000227805 */ /* 0x000fe2000001ff00 */
[----:B------:R-:W0:Y:S01]  /*0090*/  S2UR UR6, SR_CgaCtaId ;  /* 0x00000000000679c3 */ /* 0x000e220000008800 */
[----:B------:R-:W-:Y:S01]  /*00a0*/  UMOV UR5, 0x400 ;  /* 0x0000040000057882 */ /* 0x000fe20000000000 */
[----:B------:R-:W4:Y:S01]  /*00b0*/  LDCU.64 UR8, c[0x0][0x358] ;  /* 0x00006b00ff0877ac */ /* 0x000f220008000a00 */
[----:B---3--:R-:W-:Y:S01]  /*00c0*/  UIADD3 UR4, UPT, UPT, UR4, 0x7f, URZ ;  /* 0x0000007f04047890 */ /* 0x008fe2000fffe0ff */
[----:B-1----:R-:W-:-:S03]  /*00d0*/  VIADD R0, R21, 0x7f ;  /* 0x0000007f15007836 */ /* 0x002fc60000000000 */
[----:B------:R-:W-:Y:S02]  /*00e0*/  UISETP.GE.AND UP0, UPT, UR4, 0x80, UPT ;  /* 0x000000800400788c */ /* 0x000fe4000bf06270 */
[----:B------:R-:W-:Y:S01]  /*00f0*/  SHF.R.S32.HI R3, RZ, 0x1f, R0 ;  /* 0x0000001fff037819 */ /* 0x000fe20000011400 */
[----:B0-----:R-:W-:-:S03]  /*0100*/  ULEA UR5, UR6, UR5, 0x18 ;  /* 0x0000000506057291 */ /* 0x001fc6000f8ec0ff */
[----:B------:R-:W-:Y:S02]  /*0110*/  LEA.HI R3, R3, R0, RZ, 0x7 ;  /* 0x0000000003037211 */ /* 0x000fe400078f38ff */
[----:B--2---:R-:W-:Y:S02]  /*0120*/  IABS R8, R5 ;  /* 0x0000000500087213 */ /* 0x004fe40000000000 */
[----:B------:R-:W-:-:S05]  /*0130*/  SHF.R.S32.HI R3, RZ, 0x7, R3 ;  /* 0x00000007ff037819 */ /* 0x000fca0000011403 */
[----:B------:R-:W-:-:S05]  /*0140*/  IMAD.SHL.U32 R4, R3, 0x8, RZ ;  /* 0x0000000803047824 */ /* 0x000fca00078e00ff */
[-C--:B------:R-:W-:Y:S02]  /*0150*/  IABS R7, R4.reuse ;  /* 0x0000000400077213 */ /* 0x080fe40000000000 */
[----:B------:R-:W-:Y:S02]  /*0160*/  IABS R10, R4 ;  /* 0x00000004000a7213 */ /* 0x000fe40000000000 */
[----:B------:R-:W0:Y:S08]  /*0170*/  I2F.RP R0, R7 ;  /* 0x0000000700007306 */ /* 0x000e300000209400 */
[----:B0-----:R-:W0:Y:S02]  /*0180*/  MUFU.RCP R0, R0 ;  /* 0x0000000000007308 */ /* 0x001e240000001000 */
[----:B0-----:R-:W-:-:S02]  /*0190*/  VIADD R2, R0, 0xffffffe ;  /* 0x0ffffffe00027836 */ /* 0x001fc40000000000 */
[----:B------:R-:W-:-:S04]  /*01a0*/  IMAD.MOV R0, RZ, RZ, -R10 ;  /* 0x000000ffff007224 */ /* 0x000fc800078e0a0a */
[----:B------:R0:W1:Y:S02]  /*01b0*/  F2I.FTZ.U32.TRUNC.NTZ R3, R2 ;  /* 0x0000000200037305 */ /* 0x000064000021f000 */
[----:B0-----:R-:W-:Y:S02]  /*01c0*/  IMAD.MOV.U32 R2, RZ, RZ, RZ ;  /* 0x000000ffff027224 */ /* 0x001fe400078e00ff */
[----:B-1----:R-:W-:-:S04]  /*01d0*/  IMAD.MOV R6, RZ, RZ, -R3 ;  /* 0x000000ffff067224 */ /* 0x002fc800078e0a03 */
[----:B------:R-:W-:Y:S02]  /*01e0*/  IMAD R9, R6, R7, RZ ;  /* 0x0000000706097224 */ /* 0x000fe400078e02ff */
[----:B------:R-:W-:Y:S02]  /*01f0*/  IMAD.MOV.U32 R6, RZ, RZ, R8 ;  /* 0x000000ffff067224 */ /* 0x000fe400078e0008 */
[----:B------:R-:W-:-:S06]  /*0200*/  IMAD.HI.U32 R3, R3, R9, R2 ;  /* 0x0000000903037227 */ /* 0x000fcc00078e0002 */
[----:B------:R-:W-:-:S04]  /*0210*/  IMAD.HI.U32 R3, R3, R6, RZ ;  /* 0x0000000603037227 */ /* 0x000fc800078e00ff */
[----:B------:R-:W-:-:S05]  /*0220*/  IMAD R0, R3, R0, R6 ;  /* 0x0000000003007224 */ /* 0x000fca00078e0206 */
[----:B------:R-:W-:-:S13]  /*0230*/  ISETP.GT.U32.AND P1, PT, R7, R0, PT ;  /* 0x000000000700720c */ /* 0x000fda0003f24070 */
[----:B------:R-:W-:Y:S02]  /*0240*/  @!P1 IMAD.IADD R0, R0, 0x1, -R7 ;  /* 0x0000000100009824 */ /* 0x000fe400078e0a07 */
[----:B------:R-:W-:Y:S01]  /*0250*/  @!P1 VIADD R3, R3, 0x1 ;  /* 0x0000000103039836 */ /* 0x000fe20000000000 */
[----:B------:R-:W-:Y:S02]  /*0260*/  ISETP.NE.AND P1, PT, R4, RZ, PT ;  /* 0x000000ff0400720c */ /* 0x000fe40003f25270 */
[----:B------:R-:W-:Y:S02]  /*0270*/  ISETP.GE.U32.AND P0, PT, R0, R7, PT ;  /* 0x000000070000720c */ /* 0x000fe40003f06070 */
[----:B------:R-:W-:-:S04]  /*0280*/  LOP3.LUT R0, R5, R4, RZ, 0x3c, !PT ;  /* 0x0000000405007212 */ /* 0x000fc800078e3cff */
[----:B------:R-:W-:Y:S01]  /*0290*/  ISETP.GE.AND P2, PT, R0, RZ, PT ;  /* 0x000000ff0000720c */ /* 0x000fe20003f46270 */
[----:B------:R-:W-:-:S06]  /*02a0*/  VIADD R0, R20, 0x3f ;  /* 0x0000003f14007836 */ /* 0x000fcc0000000000 */
[----:B------:R-:W-:-:S04]  /*02b0*/  @P0 VIADD R3, R3, 0x1 ;  /* 0x0000000103030836 */ /* 0x000fc80000000000 */
[----:B------:R-:W-:Y:S01]  /*02c0*/  IMAD.MOV.U32 R2, RZ, RZ, R3 ;  /* 0x000000ffff027224 */ /* 0x000fe200078e0003 */
[----:B------:R-:W-:-:S03]  /*02d0*/  SHF.R.S32.HI R3, RZ, 0x1f, R0 ;  /* 0x0000001fff037819 */ /* 0x000fc60000011400 */
[----:B------:R-:W-:Y:S01]  /*02e0*/  @!P2 IMAD.MOV R2, RZ, RZ, -R2 ;  /* 0x000000ffff02a224 */ /* 0x000fe200078e0a02 */
[----:B------:R-:W-:Y:S02]  /*02f0*/  @!P1 LOP3.LUT R2, RZ, R4, RZ, 0x33, !PT ;  /* 0x00000004ff029212 */ /* 0x000fe400078e33ff */
[----:B------:R-:W-:-:S03]  /*0300*/  LEA.HI R3, R3, R0, RZ, 0x6 ;  /* 0x0000000003037211 */ /* 0x000fc600078f30ff */
[----:B------:R-:W-:Y:S02]  /*0310*/  IMAD.SHL.U32 R6, R2, 0x8, RZ ;  /* 0x0000000802067824 */ /* 0x000fe400078e00ff */
[----:B------:R-:W-:-:S03]  /*0320*/  IMAD.MOV R2, RZ, RZ, -R2 ;  /* 0x000000ffff027224 */ /* 0x000fc600078e0a02 */
[----:B------:R-:W-:Y:S01]  /*0330*/  LEA.HI.SX32 R3, R3, -R6, 0x1a ;  /* 0x8000000603037211 */ /* 0x000fe200078fd2ff */
[----:B------:R-:W-:-:S03]  /*0340*/  IMAD R8, R4, R2, R5 ;  /* 0x0000000204087224 */ /* 0x000fc600078e0205 */
[----:B------:R-:W-:-:S04]  /*0350*/  VIMNMX R11, PT, PT, R3, 0x8, PT ;  /* 0x00000008030b7848 */ /* 0x000fc80003fe0100 */
[-C--:B------:R-:W-:Y:S02]  /*0360*/  IABS R7, R11.reuse ;  /* 0x0000000b00077213 */ /* 0x080fe40000000000 */
[----:B------:R-:W-:Y:S02]  /*0370*/  IABS R4, R11 ;  /* 0x0000000b00047213 */ /* 0x000fe40000000000 */
[----:B------:R-:W0:Y:S08]  /*0380*/  I2F.RP R0, R7 ;  /* 0x0000000700007306 */ /* 0x000e300000209400 */
[----:B0-----:R-:W0:Y:S02]  /*0390*/  MUFU.RCP R0, R0 ;  /* 0x0000000000007308 */ /* 0x001e240000001000 */
[----:B0-----:R-:W-:-:S02]  /*03a0*/  VIADD R3, R0, 0xffffffe ;  /* 0x0ffffffe00037836 */ /* 0x001fc40000000000 */
[----:B------:R-:W-:Y:S02]  /*03b0*/  IMAD.MOV R0, RZ, RZ, -R4 ;  /* 0x000000ffff007224 */ /* 0x000fe400078e0a04 */
[----:B------:R-:W0:Y:S02]  /*03c0*/  S2R R4, SR_TID.X ;  /* 0x0000000000047919 */ /* 0x000e240000002100 */
[----:B------:R-:W1:Y:S02]  /*03d0*/  F2I.FTZ.U32.TRUNC.NTZ R3, R3 ;  /* 0x0000000300037305 */ /* 0x000e64000021f000 */
[----:B-1----:R-:W-:-:S04]  /*03e0*/  IMAD.MOV R9, RZ, RZ, -R3 ;  /* 0x000000ffff097224 */ /* 0x002fc800078e0a03 */
[----:B------:R-:W-:Y:S01]  /*03f0*/  IMAD.MOV.U32 R2, RZ, RZ, R9 ;  /* 0x000000ffff027224 */ /* 0x000fe200078e0009 */
[----:B------:R-:W-:-:S03]  /*0400*/  IABS R9, R8 ;  /* 0x0000000800097213 */ /* 0x000fc60000000000 */
[----:B------:R-:W-:Y:S02]  /*0410*/  IMAD R5, R2, R7, RZ ;  /* 0x0000000702057224 */ /* 0x000fe400078e02ff */
[----:B------:R-:W-:-:S04]  /*0420*/  IMAD.MOV.U32 R2, RZ, RZ, RZ ;  /* 0x000000ffff027224 */ /* 0x000fc800078e00ff */
[----:B------:R-:W-:Y:S01]  /*0430*/  IMAD.HI.U32 R2, R3, R5, R2 ;  /* 0x0000000503027227 */ /* 0x000fe200078e0002 */
[----:B0-----:R-:W-:-:S05]  /*0440*/  LOP3.LUT R3, R4, 0x3f, RZ, 0xc0, !PT ;  /* 0x0000003f04037812 */ /* 0x001fca00078ec0ff */
        /* <DEDUP_REMOVED lines=8> */
[----:B------:R-:W-:-:S07]  /*04d0*/  ISETP.GE.AND P2, PT, R0, RZ, PT ;  /* 0x000000ff0000720c */ /* 0x000fce0003f46270 */
[----:B------:R-:W-:-:S06]  /*04e0*/  @P0 VIADD R2, R2, 0x1 ;  /* 0x0000000102020836 */ /* 0x000fcc0000000000 */
[----:B------:R-:W-:Y:S01]  /*04f0*/  @!P2 IMAD.MOV R2, RZ, RZ, -R2 ;  /* 0x000000ffff02a224 */ /* 0x000fe200078e0a02 */
[----:B------:R-:W-:-:S05]  /*0500*/  @!P1 LOP3.LUT R2, RZ, R11, RZ, 0x33, !PT ;  /* 0x0000000bff029212 */ /* 0x000fca00078e33ff */
[----:B------:R-:W-:Y:S02]  /*0510*/  IMAD.MOV R0, RZ, RZ, -R2 ;  /* 0x000000ffff007224 */ /* 0x000fe400078e0a02 */
[----:B------:R-:W-:Y:S02]  /*0520*/  IMAD.SHL.U32 R14, R2, 0x80, RZ ;  /* 0x00000080020e7824 */ /* 0x000fe400078e00ff */
[----:B------:R-:W-:-:S04]  /*0530*/  IMAD R0, R11, R0, R8 ;  /* 0x000000000b007224 */ /* 0x000fc800078e0208 */
[----:B------:R-:W-:Y:S01]  /*0540*/  IMAD.IADD R0, R6, 0x1, R0 ;  /* 0x0000000106007824 */ /* 0x000fe200078e0200 */
[----:B------:R-:W-:-:S03]  /*0550*/  SHF.R.U32.HI R6, RZ, 0x6, R4 ;  /* 0x00000006ff067819 */ /* 0x000fc60000011604 */
[----:B------:R-:W-:Y:S01]  /*0560*/  IMAD R12, R0, 0x40, R3 ;  /* 0x00000040000c7824 */ /* 0x000fe200078e0203 */
[C---:B------:R-:W-:Y:S02]  /*0570*/  LOP3.LUT R3, R4.reuse, 0x180, RZ, 0xc0, !PT ;  /* 0x0000018004037812 */ /* 0x040fe400078ec0ff */
[----:B------:R-:W-:Y:S02]  /*0580*/  LOP3.LUT R0, R4, 0x7f, RZ, 0xc0, !PT ;  /* 0x0000007f04007812 */ /* 0x000fe400078ec0ff */
[----:B------:R0:W-:Y:S01]  /*0590*/  STL [R1+0x48], R12 ;  /* 0x0000480c01007387 */ /* 0x0001e20000100800 */
[----:B------:R-:W-:-:S03]  /*05a0*/  SGXT.U32 R6, R6, 0x3 ;  /* 0x000000030606781a */ /* 0x000fc60000000000 */
[----:B------:R0:W-:Y:S01]  /*05b0*/  STL [R1+0x8], R14 ;  /* 0x0000080e01007387 */ /* 0x0001e20000100800 */
[----:B----4-:R-:W-:Y:S05]  /*05c0*/  BRA.U !UP0, `(.L_x_0) ;  /* 0x0000004108c47547 */ /* 0x010fea000b800000 */
[----:B------:R-:W-:Y:S01]  /*05d0*/  IABS R10, R20 ;  /* 0x00000014000a7213 */ /* 0x000fe20000000000 */
[----:B------:R-:W-:Y:S01]  /*05e0*/  IMAD.MOV.U32 R4, RZ, RZ, RZ ;  /* 0x000000ffff047224 */ /* 0x000fe200078e00ff */
[----:B------:R-:W-:Y:S01]  /*05f0*/  IABS R2, R21 ;  /* 0x0000001500027213 */ /* 0x000fe20000000000 */
[----:B------:R-:W1:Y:S01]  /*0600*/  LDCU UR6, c[0x0][0x3a4] ;  /* 0x00007480ff0677ac */ /* 0x000e620008000800 */
[----:B------:R-:W2:Y:S01]  /*0610*/  I2F.RP R8, R10 ;  /* 0x0000000a00087306 */ /* 0x000ea20000209400 */
[----:B------:R-:W-:Y:S02]  /*0620*/  IABS R13, R12 ;  /* 0x0000000c000d7213 */ /* 0x000fe40000000000 */
[----:B------:R-:W-:Y:S02]  /*0630*/  CS2R R58, SRZ ;  /* 0x00000000003a7805 */ /* 0x000fe4000001ff00 */
[----:B------:R-:W-:Y:S02]  /*0640*/  LEA.HI R3, R3, R14, RZ, 0x19 ;  /* 0x0000000e03037211 */ /* 0x000fe400078fc8ff */
[----:B------:R-:W-:-:S02]  /*0650*/  CS2R R60, SRZ ;  /* 0x00000000003c7805 */ /* 0x000fc4000001ff00 */
[----:B------:R-:W-:Y:S02]  /*0660*/  ISETP.GE.AND P5, PT, R12, RZ, PT ;  /* 0x000000ff0c00720c */ /* 0x000fe40003fa6270 */
[----:B------:R-:W-:Y:S02]  /*0670*/  CS2R R62, SRZ ;  /* 0x00000000003e7805 */ /* 0x000fe4000001ff00 */
[----:B------:R-:W-:Y:S01]  /*0680*/  ISETP.NE.AND P3, PT, R20, RZ, PT ;  /* 0x000000ff1400720c */ /* 0x000fe20003f65270 */
[----:B------:R-:W3:Y:S01]  /*0690*/  I2F.RP R7, R2 ;  /* 0x0000000200077306 */ /* 0x000ee20000209400 */
[C---:B------:R-:W-:Y:S01]  /*06a0*/  VIADD R19, R3.reuse, 0x70 ;  /* 0x0000007003137836 */ /* 0x040fe20000000000 */
[----:B------:R-:W-:Y:S01]  /*06b0*/  IABS R34, R3 ;  /* 0x0000000300227213 */ /* 0x000fe20000000000 */
[C---:B------:R-:W-:Y:S01]  /*06c0*/  VIADD R22, R3.reuse, 0x6c ;  /* 0x0000006c03167836 */ /* 0x040fe20000000000 */
[----:B------:R-:W-:Y:S01]  /*06d0*/  CS2R R64, SRZ ;  /* 0x0000000000407805 */ /* 0x000fe2000001ff00 */
[C---:B------:R-:W-:Y:S01]  /*06e0*/  VIADD R24, R3.reuse, 0x64 ;  /* 0x0000006403187836 */ /* 0x040fe20000000000 */
[----:B0-----:R-:W-:Y:S01]  /*06f0*/  IABS R14, R19 ;  /* 0x00000013000e7213 */ /* 0x001fe20000000000 */
[C---:B------:R-:W-:Y:S01]  /*0700*/  VIADD R23, R3.reuse, 0x68 ;  /* 0x0000006803177836 */ /* 0x040fe20000000000 */
[----:B--2---:R-:W0:Y:S01]  /*0710*/  MUFU.RCP R8, R8 ;  /* 0x0000000800087308 */ /* 0x004e220000001000 */
[----:B------:R-:W-:Y:S01]  /*0720*/  IABS R15, R22 ;  /* 0x00000016000f7213 */ /* 0x000fe20000000000 */
[C---:B------:R-:W-:Y:S01]  /*0730*/  VIADD R26, R3.reuse, 0x5c ;  /* 0x0000005c031a7836 */ /* 0x040fe20000000000 */
[----:B------:R-:W-:Y:S01]  /*0740*/  CS2R R66, SRZ ;  /* 0x0000000000427805 */ /* 0x000fe2000001ff00 */
[C---:B------:R-:W-:Y:S01]  /*0750*/  VIADD R25, R3.reuse, 0x60 ;  /* 0x0000006003197836 */ /* 0x040fe20000000000 */
[----:B------:R-:W2:Y:S01]  /*0760*/  LDCU UR7, c[0x0][0x3a0] ;  /* 0x00007400ff0777ac */ /* 0x000ea20008000800 */
[C---:B------:R-:W-:Y:S01]  /*0770*/  VIADD R27, R3.reuse, 0x54 ;  /* 0x00000054031b7836 */ /* 0x040fe20000000000 */
[----:B------:R-:W-:Y:S01]  /*0780*/  IABS R18, R26 ;  /* 0x0000001a00127213 */ /* 0x000fe20000000000 */
[----:B---3--:R-:W-:Y:S01]  /*0790*/  MUFU.RCP R7, R7 ;  /* 0x0000000700077308 */ /* 0x008fe20000001000 */
[----:B------:R-:W-:Y:S01]  /*07a0*/  IABS R17, R25 ;  /* 0x0000001900117213 */ /* 0x000fe20000000000 */
[----:B------:R-:W-:-:S02]  /*07b0*/  VIADD R28, R3, 0x3c ;  /* 0x0000003c031c7836 */ /* 0x000fc40000000000 */
[C---:B------:R-:W-:Y:S02]  /*07c0*/  VIADD R30, R3.reuse, 0x34 ;  /* 0x00000034031e7836 */ /* 0x040fe40000000000 */
[C---:B------:R-:W-:Y:S01]  /*07d0*/  VIADD R32, R3.reuse, 0x30 ;  /* 0x0000003003207836 */ /* 0x040fe20000000000 */
[----:B------:R-:W-:Y:S01]  /*07e0*/  IABS R29, R28 ;  /* 0x0000001c001d7213 */ /* 0x000fe20000000000 */
[C---:B------:R-:W-:Y:S01]  /*07f0*/  VIADD R38, R3.reuse, 0x28 ;  /* 0x0000002803267836 */ /* 0x040fe20000000000 */
[----:B------:R-:W-:Y:S01]  /*0800*/  IABS R33, R30 ;  /* 0x0000001e00217213 */ /* 0x000fe20000000000 */
[----:B0-----:R-:W-:Y:S01]  /*0810*/  VIADD R9, R8, 0xffffffe ;  /* 0x0ffffffe08097836 */ /* 0x001fe20000000000 */
[----:B------:R-:W-:Y:S01]  /*0820*/  IABS R35, R32 ;  /* 0x0000002000237213 */ /* 0x000fe20000000000 */
[C---:B------:R-:W-:Y:S01]  /*0830*/  VIADD R36, R3.reuse, 0x2c ;  /* 0x0000002c03247836 */ /* 0x040fe20000000000 */
[----:B------:R-:W-:Y:S01]  /*0840*/  IABS R39, R38 ;  /* 0x0000002600277213 */ /* 0x000fe20000000000 */
[----:B------:R-:W0:Y:S01]  /*0850*/  F2I.FTZ.U32.TRUNC.NTZ R5, R9 ;  /* 0x0000000900057305 */ /* 0x000e22000021f000 */
[----:B------:R-:W-:-:S02]  /*0860*/  VIADD R42, R3, 0x20 ;  /* 0x00000020032a7836 */ /* 0x000fc40000000000 */
[----:B------:R-:W-:Y:S01]  /*0870*/  IABS R37, R36 ;  /* 0x0000002400257213 */ /* 0x000fe20000000000 */
[C---:B------:R-:W-:Y:S02]  /*0880*/  VIADD R40, R3.reuse, 0x24 ;  /* 0x0000002403287836 */ /* 0x040fe40000000000 */
[----:B------:R-:W-:Y:S01]  /*0890*/  IABS R43, R42 ;  /* 0x0000002a002b7213 */ /* 0x000fe20000000000 */
[C---:B------:R-:W-:Y:S02]  /*08a0*/  VIADD R44, R3.reuse, 0x1c ;  /* 0x0000001c032c7836 */ /* 0x040fe40000000000 */
[----:B------:R-:W-:Y:S01]  /*08b0*/  IABS R41, R40 ;  /* 0x0000002800297213 */ /* 0x000fe20000000000 */
[C---:B------:R-:W-:Y:S02]  /*08c0*/  VIADD R46, R3.reuse, 0x18 ;  /* 0x00000018032e7836 */ /* 0x040fe40000000000 */
[----:B------:R-:W-:Y:S01]  /*08d0*/  IABS R45, R44 ;  /* 0x0000002c002d7213 */ /* 0x000fe20000000000 */
[----:B------:R-:W-:-:S02]  /*08e0*/  VIADD R48, R3, 0x14 ;  /* 0x0000001403307836 */ /* 0x000fc40000000000 */
[--C-:B0-----:R-:W-:Y:S01]  /*08f0*/  IMAD.MOV R11, RZ, RZ, -R5.reuse ;  /* 0x000000ffff0b7224 */ /* 0x101fe200078e0a05 */
[----:B------:R-:W-:Y:S01]  /*0900*/  IABS R47, R46 ;  /* 0x0000002e002f7213 */ /* 0x000fe20000000000 */
[----:B------:R-:W-:Y:S01]  /*0910*/  VIADD R50, R3, 0x10 ;  /* 0x0000001003327836 */ /* 0x000fe20000000000 */
[----:B------:R-:W-:Y:S01]  /*0920*/  IABS R49, R48 ;  /* 0x0000003000317213 */ /* 0x000fe20000000000 */
[----:B------:R-:W-:Y:S02]  /*0930*/  IMAD R11, R11, R10, RZ ;  /* 0x0000000a0b0b7224 */ /* 0x000fe400078e02ff */
[----:B------:R-:W-:Y:S01]  /*0940*/  VIADD R52, R3, 0xc ;  /* 0x0000000c03347836 */ /* 0x000fe20000000000 */
[----:B------:R-:W-:Y:S01]  /*0950*/  IABS R51, R50 ;  /* 0x0000003200337213 */ /* 0x000fe20000000000 */
[----:B------:R-:W-:-:S04]  /*0960*/  IMAD.HI.U32 R8, R5, R11, R4 ;  /* 0x0000000b05087227 */ /* 0x000fc800078e0004 */
[----:B------:R-:W-:Y:S02]  /*0970*/  VIADD R4, R7, 0xffffffe ;  /* 0x0ffffffe07047836 */ /* 0x000fe40000000000 */
[----:B------:R-:W-:Y:S02]  /*0980*/  IMAD.HI.U32 R8, R8, R13, RZ ;  /* 0x0000000d08087227 */ /* 0x000fe400078e00ff */
[----:B------:R0:W3:Y:S02]  /*0990*/  F2I.FTZ.U32.TRUNC.NTZ R5, R4 ;  /* 0x0000000400057305 */ /* 0x0000e4000021f000 */
[----:B------:R-:W-:Y:S02]  /*09a0*/  IMAD.MOV R8, RZ, RZ, -R8 ;  /* 0x000000ffff087224 */ /* 0x000fe400078e0a08 */
[----:B------:R-:W-:Y:S02]  /*09b0*/  VIADD R7, R3, 0x7c ;  /* 0x0000007c03077836 */ /* 0x000fe40000000000 */
[----:B------:R-:W-:-:S02]  /*09c0*/  IMAD R11, R10, R8, R13 ;  /* 0x000000080a0b7224 */ /* 0x000fc400078e020d */
[C---:B------:R-:W-:Y:S01]  /*09d0*/  VIADD R54, R3.reuse, 0x8 ;  /* 0x0000000803367836 */ /* 0x040fe20000000000 */
[----:B------:R-:W-:Y:S01]  /*09e0*/  IABS R8, R7 ;  /* 0x0000000700087213 */ /* 0x000fe20000000000 */
[----:B0-----:R-:W-:Y:S01]  /*09f0*/  IMAD.MOV.U32 R4, RZ, RZ, RZ ;  /* 0x000000ffff047224 */ /* 0x001fe200078e00ff */
[----:B------:R-:W-:Y:S01]  /*0a00*/  ISETP.GT.U32.AND P0, PT, R10, R11, PT ;  /* 0x0000000b0a00720c */ /* 0x000fe20003f04070 */
[----:B------:R-:W-:Y:S01]  /*0a10*/  VIADD R56, R3, 0x4 ;  /* 0x0000000403387836 */ /* 0x000fe20000000000 */
[----:B------:R-:W-:Y:S01]  /*0a20*/  ISETP.GE.AND P2, PT, R7, RZ, PT ;  /* 0x000000ff0700720c */ /* 0x000fe20003f46270 */
[----:B---3--:R-:W-:-:S04]  /*0a30*/  IMAD.MOV R9, RZ, RZ, -R5 ;  /* 0x000000ffff097224 */ /* 0x008fc800078e0a05 */
[----:B------:R-:W-:-:S04]  /*0a40*/  IMAD R9, R9, R2, RZ ;  /* 0x0000000209097224 */ /* 0x000fc800078e02ff */
[----:B------:R-:W-:-:S04]  /*0a50*/  IMAD.HI.U32 R5, R5, R9, R4 ;  /* 0x0000000905057227 */ /* 0x000fc800078e0004 */
[----:B------:R-:W-:Y:S02]  /*0a60*/  @!P0 IMAD.IADD R11, R11, 0x1, -R10 ;  /* 0x000000010b0b8824 */ /* 0x000fe400078e0a0a */
[----:B------:R-:W-:-:S03]  /*0a70*/  IMAD.HI.U32 R4, R5, R8, RZ ;  /* 0x0000000805047227 */ /* 0x000fc600078e00ff */
[----:B------:R-:W-:Y:S01]  /*0a80*/  ISETP.GT.U32.AND P0, PT, R10, R11, PT ;  /* 0x0000000b0a00720c */ /* 0x000fe20003f04070 */
[----:B------:R-:W-:Y:S02]  /*0a90*/  IMAD.MOV R9, RZ, RZ, -R4 ;  /* 0x000000ffff097224 */ /* 0x000fe400078e0a04 */
[----:B------:R-:W-:Y:S02]  /*0aa0*/  VIADD R4, R3, 0x78 ;  /* 0x0000007803047836 */ /* 0x000fe40000000000 */
[C---:B------:R-:W-:Y:S02]  /*0ab0*/  IMAD R7, R2.reuse, R9, R8 ;  /* 0x0000000902077224 */ /* 0x040fe400078e0208 */
[----:B------:R-:W-:Y:S01]  /*0ac0*/  IMAD.HI.U32 R8, R5, R14, RZ ;  /* 0x0000000e05087227 */ /* 0x000fe200078e00ff */
[----:B------:R-:W-:Y:S02]  /*0ad0*/  IABS R9, R4 ;  /* 0x0000000400097213 */ /* 0x000fe40000000000 */
[----:B------:R-:W-:-:S03]  /*0ae0*/  ISETP.GT.U32.AND P1, PT, R2, R7, PT ;  /* 0x000000070200720c */ /* 0x000fc60003f24070 */
[----:B------:R-:W-:Y:S01]  /*0af0*/  @!P0 IMAD.IADD R11, R11, 0x1, -R10 ;  /* 0x000000010b0b8824 */ /* 0x000fe200078e0a0a */
[----:B------:R-:W-:Y:S01]  /*0b00*/  ISETP.GE.AND P0, PT, R4, RZ, PT ;  /* 0x000000ff0400720c */ /* 0x000fe20003f06270 */
[----:B------:R-:W-:Y:S02]  /*0b10*/  VIADD R4, R3, 0x74 ;  /* 0x0000007403047836 */ /* 0x000fe40000000000 */
[----:B------:R-:W-:-:S03]  /*0b20*/  IMAD.HI.U32 R10, R5, R15, RZ ;  /* 0x0000000f050a7227 */ /* 0x000fc600078e00ff */
[----:B------:R-:W-:Y:S01]  /*0b30*/  ISETP.GE.AND P4, PT, R4, RZ, PT ;  /* 0x000000ff0400720c */ /* 0x000fe20003f86270 */
[----:B------:R-:W-:Y:S01]  /*0b40*/  IMAD.MOV R16, RZ, RZ, -R10 ;  /* 0x000000ffff107224 */ /* 0x000fe200078e0a0a */
[----:B------:R-:W-:Y:S01]  /*0b50*/  IABS R13, R4 ;  /* 0x00000004000d7213 */ /* 0x000fe20000000000 */
[----:B------:R-:W-:-:S04]  /*0b60*/  IMAD.HI.U32 R4, R5, R9, RZ ;  /* 0x0000000905047227 */ /* 0x000fc800078e00ff */
[----:B------:R-:W-:Y:S02]  /*0b70*/  IMAD.MOV R12, RZ, RZ, -R4 ;  /* 0x000000ffff0c7224 */ /* 0x000fe400078e0a04 */
[----:B------:R-:W-:-:S04]  /*0b80*/  IMAD.HI.U32 R4, R5, R13, RZ ;  /* 0x0000000d05047227 */ /* 0x000fc800078e00ff */
[C---:B------:R-:W-:Y:S02]  /*0b90*/  IMAD R9, R2.reuse, R12, R9 ;  /* 0x0000000c02097224 */ /* 0x040fe400078e0209 */
[----:B------:R-:W-:Y:S02]  /*0ba0*/  IMAD.MOV R12, RZ, RZ, -R4 ;  /* 0x000000ffff0c7224 */ /* 0x000fe400078e0a04 */
[----:B------:R-:W-:Y:S02]  /*0bb0*/  IMAD.MOV.U32 R4, RZ, RZ, R11 ;  /* 0x000000ffff047224 */ /* 0x000fe400078e000b */
[----:B------:R-:W-:Y:S02]  /*0bc0*/  IMAD.MOV R11, RZ, RZ, -R8 ;  /* 0x000000ffff0b7224 */ /* 0x000fe400078e0a08 */
[----:B------:R-:W-:Y:S02]  /*0bd0*/  IMAD R8, R2, R12, R13 ;  /* 0x0000000c02087224 */ /* 0x000fe400078e020d */
[----:B------:R-:W-:-:S02]  /*0be0*/  @!P1 IMAD.IADD R7, R7, 0x1, -R2 ;  /* 0x0000000107079824 */ /* 0x000fc400078e0a02 */
[C---:B------:R-:W-:Y:S01]  /*0bf0*/  IMAD R10, R2.reuse, R11, R14 ;  /* 0x0000000b020a7224 */ /* 0x040fe200078e020e */
[C---:B------:R-:W-:Y:S01]  /*0c00*/  ISETP.GT.U32.AND P6, PT, R2.reuse, R8, PT ;  /* 0x000000080200720c */ /* 0x040fe20003fc4070 */
[----:B------:R-:W-:Y:S01]  /*0c10*/  @!P5 IMAD.MOV R4, RZ, RZ, -R4 ;  /* 0x000000ffff04d224 */ /* 0x000fe200078e0a04 */
[----:B------:R-:W-:Y:S01]  /*0c20*/  @!P3 LOP3.LUT R4, RZ, R20, RZ, 0x33, !PT ;  /* 0x00000014ff04b212 */ /* 0x000fe200078e33ff */
[C---:B------:R-:W-:Y:S01]  /*0c30*/  IMAD R11, R2.reuse, R16, R15 ;  /* 0x00000010020b7224 */ /* 0x040fe200078e020f */
[----:B------:R-:W-:Y:S02]  /*0c40*/  IABS R16, R24 ;  /* 0x0000001800107213 */ /* 0x000fe40000000000 */
[C---:B------:R-:W-:Y:S02]  /*0c50*/  ISETP.GT.U32.AND P5, PT, R2.reuse, R7, PT ;  /* 0x000000070200720c */ /* 0x040fe40003fa4070 */
[----:B------:R-:W-:Y:S01]  /*0c60*/  ISETP.GT.U32.AND P3, PT, R2, R9, PT ;  /* 0x000000090200720c */ /* 0x000fe20003f64070 */
[----:B------:R-:W-:Y:S01]  /*0c70*/  IMAD.HI.U32 R13, R5, R16, RZ ;  /* 0x00000010050d7227 */ /* 0x000fe200078e00ff */
[----:B------:R-:W-:-:S02]  /*0c80*/  IABS R14, R23 ;  /* 0x00000017000e7213 */ /* 0x000fc40000000000 */
[----:B------:R-:W-:Y:S01]  /*0c90*/  IABS R20, R27 ;  /* 0x0000001b00147213 */ /* 0x000fe20000000000 */
[----:B------:R-:W-:Y:S01]  /*0ca0*/  @!P6 IMAD.IADD R8, R8, 0x1, -R2 ;  /* 0x000000010808e824 */ /* 0x000fe200078e0a02 */
[----:B------:R-:W-:Y:S01]  /*0cb0*/  ISETP.GT.U32.AND P6, PT, R2, R10, PT ;  /* 0x0000000a0200720c */ /* 0x000fe20003fc4070 */
[----:B------:R-:W-:Y:S02]  /*0cc0*/  IMAD.MOV R13, RZ, RZ, -R13 ;  /* 0x000000ffff0d7224 */ /* 0x000fe400078e0a0d */
[----:B------:R-:W-:-:S04]  /*0cd0*/  IMAD.HI.U32 R12, R5, R14, RZ ;  /* 0x0000000e050c7227 */ /* 0x000fc800078e00ff */
[----:B------:R-:W-:Y:S01]  /*0ce0*/  @!P5 IMAD.IADD R7, R7, 0x1, -R2 ;  /* 0x000000010707d824 */ /* 0x000fe200078e0a02 */
[C---:B------:R-:W-:Y:S01]  /*0cf0*/  ISETP.GT.U32.AND P5, PT, R2.reuse, R11, PT ;  /* 0x0000000b0200720c */ /* 0x040fe20003fa4070 */
[C---:B------:R-:W-:Y:S02]  /*0d00*/  IMAD R13, R2.reuse, R13, R16 ;  /* 0x0000000d020d7224 */ /* 0x040fe400078e0210 */
[--C-:B------:R-:W-:Y:S01]  /*0d10*/  @!P3 IMAD.IADD R9, R9, 0x1, -R2.reuse ;  /* 0x000000010909b824 */ /* 0x100fe200078e0a02 */
[----:B------:R-:W-:Y:S01]  /*0d20*/  ISETP.GT.U32.AND P3, PT, R2, R8, PT ;  /* 0x000000080200720c */ /* 0x000fe20003f64070 */
[----:B------:R-:W-:Y:S01]  /*0d30*/  @!P6 IMAD.IADD R10, R10, 0x1, -R2 ;  /* 0x000000010a0ae824 */ /* 0x000fe200078e0a02 */
[C---:B------:R-:W-:Y:S01]  /*0d40*/  ISETP.GT.U32.AND P6, PT, R2.reuse, R13, PT ;  /* 0x0000000d0200720c */ /* 0x040fe20003fc4070 */
[----:B------:R-:W-:Y:S01]  /*0d50*/  IMAD.MOV R15, RZ, RZ, -R12 ;  /* 0x000000ffff0f7224 */ /* 0x000fe200078e0a0c */
[----:B------:R-:W-:Y:S01]  /*0d60*/  ISETP.GT.U32.AND P1, PT, R2, R9, PT ;  /* 0x000000090200720c */ /* 0x000fe20003f24070 */
[----:B------:R-:W-:-:S02]  /*0d70*/  @!P2 IMAD.MOV R7, RZ, RZ, -R7 ;  /* 0x000000ffff07a224 */ /* 0x000fc400078e0a07 */
[----:B------:R-:W-:Y:S02]  /*0d80*/  IMAD R12, R2, R15, R14 ;  /* 0x0000000f020c7224 */ /* 0x000fe400078e020e */
[----:B------:R-:W-:Y:S01]  /*0d90*/  @!P5 IMAD.IADD R11, R11, 0x1, -R2 ;  /* 0x000000010b0bd824 */ /* 0x000fe200078e0a02 */
[----:B------:R-:W-:Y:S01]  /*0da0*/  ISETP.GE.AND P5, PT, R22, RZ, PT ;  /* 0x000000ff1600720c */ /* 0x000fe20003fa6270 */
[----:B------:R-:W-:-:S04]  /*0db0*/  IMAD.HI.U32 R15, R5, R18, RZ ;  /* 0x00000012050f7227 */ /* 0x000fc800078e00ff */
[--C-:B------:R-:W-:Y:S01]  /*0dc0*/  @!P6 IMAD.IADD R13, R13, 0x1, -R2.reuse ;  /* 0x000000010d0de824 */ /* 0x100fe200078e0a02 */
[C---:B------:R-:W-:Y:S01]  /*0dd0*/  ISETP.GT.U32.AND P6, PT, R2.reuse, R11, PT ;  /* 0x0000000b0200720c */ /* 0x040fe20003fc4070 */
[----:B------:R-:W-:Y:S01]  /*0de0*/  @!P1 IMAD.IADD R9, R9, 0x1, -R2 ;  /* 0x0000000109099824 */ /* 0x000fe200078e0a02 */
[----:B------:R-:W-:Y:S01]  /*0df0*/  ISETP.GT.U32.AND P1, PT, R2, R12, PT ;  /* 0x0000000c0200720c */ /* 0x000fe20003f24070 */
[----:B------:R-:W-:-:S04]  /*0e00*/  IMAD.HI.U32 R14, R5, R17, RZ ;  /* 0x00000011050e7227 */ /* 0x000fc800078e00ff */
[----:B------:R-:W-:Y:S02]  /*0e10*/  IMAD.MOV R15, RZ, RZ, -R15 ;  /* 0x000000ffff0f7224 */ /* 0x000fe400078e0a0f */
[----:B------:R-:W-:Y:S02]  /*0e20*/  IMAD.MOV R14, RZ, RZ, -R14 ;  /* 0x000000ffff0e7224 */ /* 0x000fe400078e0a0e */
[----:B------:R-:W-:Y:S02]  /*0e30*/  VIADD R22, R3, 0x58 ;  /* 0x0000005803167836 */ /* 0x000fe40000000000 */
[----:B------:R-:W-:Y:S02]  /*0e40*/  IMAD R15, R2, R15, R18 ;  /* 0x0000000f020f7224 */ /* 0x000fe400078e0212 */
[--C-:B------:R-:W-:Y:S01]  /*0e50*/  @!P3 IMAD.IADD R8, R8, 0x1, -R2.reuse ;  /* 0x000000010808b824 */ /* 0x100fe200078e0a02 */
[----:B------:R-:W-:Y:S01]  /*0e60*/  IABS R18, R22 ;  /* 0x0000001600127213 */ /* 0x000fe20000000000 */
[C---:B------:R-:W-:Y:S01]  /*0e70*/  IMAD R14, R2.reuse, R14, R17 ;  /* 0x0000000e020e7224 */ /* 0x040fe200078e0211 */
[----:B------:R-:W-:Y:S01]  /*0e80*/  ISETP.GE.AND P3, PT, R19, RZ, PT ;  /* 0x000000ff1300720c */ /* 0x000fe20003f66270 */
[--C-:B------:R-:W-:Y:S01]  /*0e90*/  @!P6 IMAD.IADD R11, R11, 0x1, -R2.reuse ;  /* 0x000000010b0be824 */ /* 0x100fe200078e0a02 */
[----:B------:R-:W-:Y:S01]  /*0ea0*/  ISETP.GT.U32.AND P6, PT, R2, R15, PT ;  /* 0x0000000f0200720c */ /* 0x000fe20003fc4070 */
[----:B------:R-:W-:Y:S01]  /*0eb0*/  @!P1 IMAD.IADD R12, R12, 0x1, -R2 ;  /* 0x000000010c0c9824 */ /* 0x000fe200078e0a02 */
[C---:B------:R-:W-:Y:S01]  /*0ec0*/  ISETP.GT.U32.AND P1, PT, R2.reuse, R10, PT ;  /* 0x0000000a0200720c */ /* 0x040fe20003f24070 */
[----:B------:R-:W-:Y:S01]  /*0ed0*/  @!P4 IMAD.MOV R8, RZ, RZ, -R8 ;  /* 0x000000ffff08c224 */ /* 0x000fe200078e0a08 */
[C---:B------:R-:W-:Y:S01]  /*0ee0*/  ISETP.GT.U32.AND P4, PT, R2.reuse, R14, PT ;  /* 0x0000000e0200720c */ /* 0x040fe20003f84070 */
[----:B------:R-:W-:Y:S01]  /*0ef0*/  IMAD.HI.U32 R16, R5, R18, RZ ;  /* 0x0000001205107227 */ /* 0x000fe200078e00ff */
[----:B------:R-:W-:-:S03]  /*0f00*/  ISETP.GT.U32.AND P2, PT, R2, R12, PT ;  /* 0x0000000c0200720c */ /* 0x000fc60003f44070 */
[----:B------:R-:W-:Y:S01]  /*0f10*/  @!P0 IMAD.MOV R9, RZ, RZ, -R9 ;  /* 0x000000ffff098224 */ /* 0x000fe200078e0a09 */
[C---:B------:R-:W-:Y:S01]  /*0f20*/  ISETP.GT.U32.AND P0, PT, R2.reuse, R13, PT ;  /* 0x0000000d0200720c */ /* 0x040fe20003f04070 */
[----:B------:R-:W-:Y:S02]  /*0f30*/  IMAD.MOV R19, RZ, RZ, -R16 ;  /* 0x000000ffff137224 */ /* 0x000fe400078e0a10 */
[----:B------:R-:W-:Y:S02]  /*0f40*/  @!P6 IMAD.IADD R15, R15, 0x1, -R2 ;  /* 0x000000010f0fe824 */ /* 0x000fe400078e0a02 */
[----:B------:R-:W-:Y:S02]  /*0f50*/  IMAD R16, R2, R19, R18 ;  /* 0x0000001302107224 */ /* 0x000fe400078e0212 */
[--C-:B------:R-:W-:Y:S01]  /*0f60*/  @!P1 IMAD.IADD R10, R10, 0x1, -R2.reuse ;  /* 0x000000010a0a9824 */ /* 0x100fe200078e0a02 */
[----:B------:R-:W-:Y:S01]  /*0f70*/  ISETP.GE.AND P1, PT, R23, RZ, PT ;  /* 0x000000ff1700720c */ /* 0x000fe20003f26270 */
[----:B------:R-:W-:Y:S01]  /*0f80*/  @!P4 IMAD.IADD R14, R14, 0x1, -R2 ;  /* 0x000000010e0ec824 */ /* 0x000fe200078e0a02 */
[----:B------:R-:W-:Y:S01]  /*0f90*/  ISETP.GT.U32.AND P6, PT, R2, R16, PT ;  /* 0x000000100200720c */ /* 0x000fe20003fc4070 */
[----:B------:R-:W-:Y:S01]  /*0fa0*/  IMAD.HI.U32 R17, R5, R20, RZ ;  /* 0x0000001405117227 */ /* 0x000fe200078e00ff */
[----:B------:R-:W-:-:S03]  /*0fb0*/  ISETP.GE.AND P4, PT, R26, RZ, PT ;  /* 0x000000ff1a00720c */ /* 0x000fc60003f86270 */
[----:B------:R-:W-:Y:S01]  /*0fc0*/  @!P5 IMAD.MOV R11, RZ, RZ, -R11 ;  /* 0x000000ffff0bd224 */ /* 0x000fe200078e0a0b */
[C---:B------:R-:W-:Y:S01]  /*0fd0*/  ISETP.GT.U32.AND P5, PT, R2.reuse, R15, PT ;  /* 0x0000000f0200720c */ /* 0x040fe20003fa4070 */
[----:B------:R-:W-:Y:S01]  /*0fe0*/  @!P3 IMAD.MOV R10, RZ, RZ, -R10 ;  /* 0x000000ffff0ab224 */ /* 0x000fe200078e0a0a */
[C---:B------:R-:W-:Y:S01]  /*0ff0*/  ISETP.GT.U32.AND P3, PT, R2.reuse, R14, PT ;  /* 0x0000000e0200720c */ /* 0x040fe20003f64070 */
[----:B------:R-:W-:Y:S02]  /*1000*/  VIADD R23, R3, 0x50 ;  /* 0x0000005003177836 */ /* 0x000fe40000000000 */
[----:B------:R-:W-:Y:S02]  /*1010*/  IMAD.MOV R17, RZ, RZ, -R17 ;  /* 0x000000ffff117224 */ /* 0x000fe400078e0a11 */
[----:B------:R-:W-:Y:S01]  /*1020*/  @!P0 IMAD.IADD R13, R13, 0x1, -R2 ;  /* 0x000000010d0d8824 */ /* 0x000fe200078e0a02 */
[----:B------:R-:W-:Y:S01]  /*1030*/  ISETP.GE.AND P0, PT, R25, RZ, PT ;  /* 0x000000ff1900720c */ /* 0x000fe20003f06270 */
[----:B------:R-:W-:Y:S01]  /*1040*/  IMAD R17, R2, R17, R20 ;  /* 0x0000001102117224 */ /* 0x000fe200078e0214 */
[----:B------:R-:W-:Y:S01]  /*1050*/  IABS R20, R23 ;  /* 0x0000001700147213 */ /* 0x000fe20000000000 */
[----:B------:R-:W-:Y:S01]  /*1060*/  @!P2 IMAD.IADD R12, R12, 0x1, -R2 ;  /* 0x000000010c0ca824 */ /* 0x000fe200078e0a02 */
[----:B------:R-:W-:Y:S01]  /*1070*/  ISETP.GE.AND P2, PT, R24, RZ, PT ;  /* 0x000000ff1800720c */ /* 0x000fe20003f46270 */
[----:B------:R-:W-:-:S02]  /*1080*/  VIADD R19, R3, 0x4c ;  /* 0x0000004c03137836 */ /* 0x000fc40000000000 */
[----:B------:R-:W-:-:S04]  /*1090*/  IMAD.HI.U32 R18, R5, R20, RZ ;  /* 0x0000001405127227 */ /* 0x000fc800078e00ff */
[--C-:B------:R-:W-:Y:S01]  /*10a0*/  @!P5 IMAD.IADD R15, R15, 0x1, -R2.reuse ;  /* 0x000000010f0fd824 */ /* 0x100fe200078e0a02 */
[----:B------:R-:W-:Y:S01]  /*10b0*/  ISETP.GE.AND P5, PT, R23, RZ, PT ;  /* 0x000000ff1700720c */ /* 0x000fe20003fa6270 */
[--C-:B------:R-:W-:Y:S01]  /*10c0*/  @!P6 IMAD.IADD R16, R16, 0x1, -R2.reuse ;  /* 0x000000011010e824 */ /* 0x100fe200078e0a02 */
[----:B------:R-:W-:Y:S01]  /*10d0*/  ISETP.GE.AND P6, PT, R19, RZ, PT ;  /* 0x000000ff1300720c */ /* 0x000fe20003fc6270 */
[----:B------:R-:W-:Y:S01]  /*10e0*/  @!P3 IMAD.IADD R14, R14, 0x1, -R2 ;  /* 0x000000010e0eb824 */ /* 0x000fe200078e0a02 */
[----:B------:R-:W-:Y:S01]  /*10f0*/  IABS R19, R19 ;  /* 0x0000001300137213 */ /* 0x000fe20000000000 */
[----:B------:R-:W-:Y:S01]  /*1100*/  IMAD.MOV R23, RZ, RZ, -R18 ;  /* 0x000000ffff177224 */ /* 0x000fe200078e0a12 */
[----:B------:R-:W-:Y:S01]  /*1110*/  ISETP.GE.AND P3, PT, R27, RZ, PT ;  /* 0x000000ff1b00720c */ /* 0x000fe20003f66270 */
[----:B------:R-:W-:Y:S01]  /*1120*/  @!P0 IMAD.MOV R14, RZ, RZ, -R14 ;  /* 0x000000ffff0e8224 */ /* 0x000fe200078e0a0e */
[C---:B------:R-:W-:Y:S01]  /*1130*/  ISETP.GT.U32.AND P0, PT, R2.reuse, R16, PT ;  /* 0x000000100200720c */ /* 0x040fe20003f04070 */
[----:B------:R-:W-:-:S02]  /*1140*/  IMAD R18, R2, R23, R20 ;  /* 0x0000001702127224 */ /* 0x000fc400078e0214 */
[----:B------:R-:W-:Y:S02]  /*1150*/  IMAD.MOV.U32 R23, RZ, RZ, R19 ;  /* 0x000000ffff177224 */ /* 0x000fe400078e0013 */
[----:B------:R-:W-:Y:S01]  /*1160*/  @!P2 IMAD.MOV R13, RZ, RZ, -R13 ;  /* 0x000000ffff0da224 */ /* 0x000fe200078e0a0d */
[----:B------:R-:W-:Y:S01]  /*1170*/  ISETP.GE.AND P2, PT, R22, RZ, PT ;  /* 0x000000ff1600720c */ /* 0x000fe20003f46270 */
[----:B------:R-:W-:-:S04]  /*1180*/  IMAD.HI.U32 R19, R5, R23, RZ ;  /* 0x0000001705137227 */ /* 0x000fc800078e00ff */
[----:B------:R-:W-:Y:S02]  /*1190*/  IMAD.MOV R19, RZ, RZ, -R19 ;  /* 0x000000ffff137224 */ /* 0x000fe400078e0a13 */
[----:B------:R-:W-:Y:S01]  /*11a0*/  @!P0 IMAD.IADD R16, R16, 0x1, -R2 ;  /* 0x0000000110108824 */ /* 0x000fe200078e0a02 */
[C---:B------:R-:W-:Y:S01]  /*11b0*/  ISETP.GT.U32.AND P0, PT, R2.reuse, R18, PT ;  /* 0x000000120200720c */ /* 0x040fe20003f04070 */
[C---:B------:R-:W-:Y:S02]  /*11c0*/  IMAD R19, R2.reuse, R19, R23 ;  /* 0x0000001302137224 */ /* 0x040fe400078e0217 */
[C---:B------:R-:W-:Y:S02]  /*11d0*/  VIADD R20, R3.reuse, 0x48 ;  /* 0x0000004803147836 */ /* 0x040fe40000000000 */
[----:B------:R-:W-:Y:S01]  /*11e0*/  @!P2 IMAD.MOV R16, RZ, RZ, -R16 ;  /* 0x000000ffff10a224 */ /* 0x000fe200078e0a10 */
[C---:B------:R-:W-:Y:S01]  /*11f0*/  ISETP.GT.U32.AND P2, PT, R2.reuse, R19, PT ;  /* 0x000000130200720c */ /* 0x040fe20003f44070 */
[----:B------:R-:W-:Y:S01]  /*1200*/  @!P1 IMAD.MOV R12, RZ, RZ, -R12 ;  /* 0x000000ffff0c9224 */ /* 0x000fe200078e0a0c */
[----:B------:R-:W-:Y:S01]  /*1210*/  IABS R24, R20 ;  /* 0x0000001400187213 */ /* 0x000fe20000000000 */
[----:B------:R-:W-:Y:S01]  /*1220*/  VIADD R26, R3, 0x40 ;  /* 0x00000040031a7836 */ /* 0x000fe20000000000 */
[----:B------:R-:W-:Y:S01]  /*1230*/  ISETP.GT.U32.AND P1, PT, R2, R17, PT ;  /* 0x000000110200720c */ /* 0x000fe20003f24070 */
[----:B------:R-:W-:Y:S01]  /*1240*/  @!P4 IMAD.MOV R15, RZ, RZ, -R15 ;  /* 0x000000ffff0fc224 */ /* 0x000fe200078e0a0f */
[----:B------:R-:W-:Y:S01]  /*1250*/  ISETP.GE.AND P4, PT, R20, RZ, PT ;  /* 0x000000ff1400720c */ /* 0x000fe20003f86270 */
[----:B------:R-:W-:Y:S01]  /*1260*/  IMAD.HI.U32 R20, R5, R24, RZ ;  /* 0x0000001805147227 */ /* 0x000fe200078e00ff */
[----:B------:R-:W-:-:S03]  /*1270*/  IABS R27, R26 ;  /* 0x0000001a001b7213 */ /* 0x000fc60000000000 */
[----:B------:R-:W-:Y:S02]  /*1280*/  IMAD.MOV R23, RZ, RZ, -R20 ;  /* 0x000000ffff177224 */ /* 0x000fe400078e0a14 */
[----:B------:R-:W-:Y:S02]  /*1290*/  @!P2 IMAD.IADD R19, R19, 0x1, -R2 ;  /* 0x000000011313a824 */ /* 0x000fe400078e0a02 */
[----:B------:R-:W-:-:S03]  /*12a0*/  IMAD.HI.U32 R20, R5, R27, RZ ;  /* 0x0000001b05147227 */ /* 0x000fc600078e00ff */
[C---:B------:R-:W-:Y:S01]  /*12b0*/  ISETP.GT.U32.AND P2, PT, R2.reuse, R19, PT ;  /* 0x000000130200720c */ /* 0x040fe20003f44070 */
[C---:B------:R-:W-:Y:S02]  /*12c0*/  IMAD R23, R2.reuse, R23, R24 ;  /* 0x0000001702177224 */ /* 0x040fe400078e0218 */
[----:B------:R-:W-:Y:S02]  /*12d0*/  @!P1 IMAD.IADD R17, R17, 0x1, -R2 ;  /* 0x0000000111119824 */ /* 0x000fe400078e0a02 */
[----:B------:R-:W-:Y:S02]  /*12e0*/  IMAD.MOV R24, RZ, RZ, -R20 ;  /* 0x000000ffff187224 */ /* 0x000fe400078e0a14 */
[----:B------:R-:W-:Y:S01]  /*12f0*/  IMAD.HI.U32 R20, R5, R29, RZ ;  /* 0x0000001d05147227 */ /* 0x000fe200078e00ff */
[----:B------:R-:W-:-:S03]  /*1300*/  ISETP.GT.U32.AND P1, PT, R2, R17, PT ;  /* 0x000000110200720c */ /* 0x000fc60003f24070 */
[C---:B------:R-:W-:Y:S02]  /*1310*/  IMAD R27, R2.reuse, R24, R27 ;  /* 0x00000018021b7224 */ /* 0x040fe400078e021b */
[----:B------:R-:W-:Y:S02]  /*1320*/  IMAD.MOV R20, RZ, RZ, -R20 ;  /* 0x000000ffff147224 */ /* 0x000fe400078e0a14 */
[--C-:B------:R-:W-:Y:S01]  /*1330*/  @!P2 IMAD.IADD R19, R19, 0x1, -R2.reuse ;  /* 0x000000011313a824 */ /* 0x100fe200078e0a02 */
[C---:B------:R-:W-:Y:S01]  /*1340*/  ISETP.GT.U32.AND P2, PT, R2.reuse, R27, PT ;  /* 0x0000001b0200720c */ /* 0x040fe20003f44070 */
[C---:B------:R-:W-:Y:S02]  /*1350*/  IMAD R29, R2.reuse, R20, R29 ;  /* 0x00000014021d7224 */ /* 0x040fe400078e021d */
[----:B------:R-:W-:Y:S02]  /*1360*/  VIADD R22, R3, 0x44 ;  /* 0x0000004403167836 */ /* 0x000fe40000000000 */
[----:B------:R-:W-:Y:S01]  /*1370*/  @!P6 IMAD.MOV R19, RZ, RZ, -R19 ;  /* 0x000000ffff13e224 */ /* 0x000fe200078e0a13 */
[----:B------:R-:W-:Y:S01]  /*1380*/  ISETP.GT.U32.AND P6, PT, R2, R29, PT ;  /* 0x0000001d0200720c */ /* 0x000fe20003fc4070 */
[--C-:B------:R-:W-:Y:S01]  /*1390*/  @!P0 IMAD.IADD R18, R18, 0x1, -R2.reuse ;  /* 0x0000000112128824 */ /* 0x100fe200078e0a02 */
[----:B------:R-:W-:Y:S01]  /*13a0*/  IABS R25, R22 ;  /* 0x0000001600197213 */ /* 0x000fe20000000000 */
[----:B------:R-:W-:Y:S01]  /*13b0*/  @!P1 IMAD.IADD R17, R17, 0x1, -R2 ;  /* 0x0000000111119824 */ /* 0x000fe200078e0a02 */
[----:B------:R-:W-:Y:S01]  /*13c0*/  ISETP.GE.AND P1, PT, R22, RZ, PT ;  /* 0x000000ff1600720c */ /* 0x000fe20003f26270 */
[----:B------:R-:W-:Y:S01]  /*13d0*/  IMAD.HI.U32 R24, R5, R35, RZ ;  /* 0x0000002305187227 */ /* 0x000fe200078e00ff */
[----:B------:R-:W-:-:S03]  /*13e0*/  ISETP.GT.U32.AND P0, PT, R2, R18, PT ;  /* 0x000000120200720c */ /* 0x000fc60003f04070 */
[----:B------:R-:W-:-:S04]  /*13f0*/  IMAD.HI.U32 R22, R5, R25, RZ ;  /* 0x0000001905167227 */ /* 0x000fc800078e00ff */
[----:B------:R-:W-:Y:S02]  /*1400*/  @!P2 IMAD.IADD R27, R27, 0x1, -R2 ;  /* 0x000000011b1ba824 */ /* 0x000fe400078e0a02 */
[----:B------:R-:W-:Y:S02]  /*1410*/  IMAD.MOV R22, RZ, RZ, -R22 ;  /* 0x000000ffff167224 */ /* 0x000fe400078e0a16 */
[----:B------:R-:W-:Y:S01]  /*1420*/  @!P6 IMAD.IADD R29, R29, 0x1, -R2 ;  /* 0x000000011d1de824 */ /* 0x000fe200078e0a02 */
[C---:B------:R-:W-:Y:S01]  /*1430*/  ISETP.GT.U32.AND P2, PT, R2.reuse, R27, PT ;  /* 0x0000001b0200720c */ /* 0x040fe20003f44070 */
[C---:B------:R-:W-:Y:S02]  /*1440*/  IMAD R25, R2.reuse, R22, R25 ;  /* 0x0000001602197224 */ /* 0x040fe400078e0219 */
[----:B------:R-:W-:Y:S01]  /*1450*/  IMAD.HI.U32 R22, R5, R33, RZ ;  /* 0x0000002105167227 */ /* 0x000fe200078e00ff */
[----:B------:R-:W-:-:S03]  /*1460*/  ISETP.GT.U32.AND P6, PT, R2, R29, PT ;  /* 0x0000001d0200720c */ /* 0x000fc60003fc4070 */
[----:B------:R-:W-:Y:S01]  /*1470*/  @!P0 IMAD.IADD R18, R18, 0x1, -R2 ;  /* 0x0000000112128824 */ /* 0x000fe200078e0a02 */
[C---:B------:R-:W-:Y:S01]  /*1480*/  ISETP.GT.U32.AND P0, PT, R2.reuse, R23, PT ;  /* 0x000000170200720c */ /* 0x040fe20003f04070 */
[----:B------:R-:W-:Y:S02]  /*1490*/  IMAD.MOV R22, RZ, RZ, -R22 ;  /* 0x000000ffff167224 */ /* 0x000fe400078e0a16 */
[----:B------:R-:W-:Y:S01]  /*14a0*/  @!P5 IMAD.MOV R18, RZ, RZ, -R18 ;  /* 0x000000ffff12d224 */ /* 0x000fe200078e0a12 */
[C---:B------:R-:W-:Y:S01]  /*14b0*/  ISETP.GT.U32.AND P5, PT, R2.reuse, R25, PT ;  /* 0x000000190200720c */ /* 0x040fe20003fa4070 */
[----:B------:R-:W-:Y:S02]  /*14c0*/  IMAD.MOV R24, RZ, RZ, -R24 ;  /* 0x000000ffff187224 */ /* 0x000fe400078e0a18 */
[C---:B------:R-:W-:Y:S02]  /*14d0*/  IMAD R33, R2.reuse, R22, R33 ;  /* 0x0000001602217224 */ /* 0x040fe400078e0221 */
[----:B------:R-:W-:-:S02]  /*14e0*/  IMAD R35, R2, R24, R35 ;  /* 0x0000001802237224 */ /* 0x000fc400078e0223 */
[--C-:B------:R-:W-:Y:S01]  /*14f0*/  @!P2 IMAD.IADD R27, R27, 0x1, -R2.reuse ;  /* 0x000000011b1ba824 */ /* 0x100fe200078e0a02 */
[----:B------:R-:W-:Y:S01]  /*1500*/  ISETP.GT.U32.AND P2, PT, R2, R33, PT ;  /* 0x000000210200720c */ /* 0x000fe20003f44070 */
[----:B------:R-:W-:Y:S01]  /*1510*/  @!P3 IMAD.MOV R17, RZ, RZ, -R17 ;  /* 0x000000ffff11b224 */ /* 0x000fe200078e0a11 */
[----:B------:R-:W-:Y:S01]  /*1520*/  ISETP.GE.AND P3, PT, R26, RZ, PT ;  /* 0x000000ff1a00720c */ /* 0x000fe20003f66270 */
[--C-:B------:R-:W-:Y:S01]  /*1530*/  @!P6 IMAD.IADD R29, R29, 0x1, -R2.reuse ;  /* 0x000000011d1de824 */ /* 0x100fe200078e0a02 */
[----:B------:R-:W-:Y:S01]  /*1540*/  ISETP.GT.U32.AND P6, PT, R2, R35, PT ;  /* 0x000000230200720c */ /* 0x000fe20003fc4070 */
[----:B------:R-:W-:Y:S02]  /*1550*/  VIADD R26, R3, 0x38 ;  /* 0x00000038031a7836 */ /* 0x000fe40000000000 */
[----:B------:R-:W-:Y:S02]  /*1560*/  @!P5 IMAD.IADD R25, R25, 0x1, -R2 ;  /* 0x000000011919d824 */ /* 0x000fe400078e0a02 */
[----:B------:R-:W-:Y:S01]  /*1570*/  IMAD.HI.U32 R22, R5, R39, RZ ;  /* 0x0000002705167227 */ /* 0x000fe200078e00ff */
[----:B------:R-:W-:-:S02]  /*1580*/  IABS R31, R26 ;  /* 0x0000001a001f7213 */ /* 0x000fc40000000000 */
[----:B------:R-:W-:Y:S01]  /*1590*/  ISETP.GT.U32.AND P5, PT, R2, R25, PT ;  /* 0x000000190200720c */ /* 0x000fe20003fa4070 */
[----:B------:R-:W-:Y:S02]  /*15a0*/  @!P2 IMAD.IADD R33, R33, 0x1, -R2 ;  /* 0x000000012121a824 */ /* 0x000fe400078e0a02 */
[----:B------:R-:W-:-:S04]  /*15b0*/  IMAD.HI.U32 R20, R5, R31, RZ ;  /* 0x0000001f05147227 */ /* 0x000fc800078e00ff */
[----:B------:R-:W-:Y:S01]  /*15c0*/  @!P6 IMAD.IADD R35, R35, 0x1, -R2 ;  /* 0x000000012323e824 */ /* 0x000fe200078e0a02 */
[C---:B------:R-:W-:Y:S01]  /*15d0*/  ISETP.GT.U32.AND P6, PT, R2.reuse, R33, PT ;  /* 0x000000210200720c */ /* 0x040fe20003fc4070 */
[----:B------:R-:W-:Y:S02]  /*15e0*/  IMAD.MOV R20, RZ, RZ, -R20 ;  /* 0x000000ffff147224 */ /* 0x000fe400078e0a14 */
[----:B------:R-:W-:Y:S02]  /*15f0*/  @!P0 IMAD.IADD R23, R23, 0x1, -R2 ;  /* 0x0000000117178824 */ /* 0x000fe400078e0a02 */
[C---:B------:R-:W-:Y:S02]  /*1600*/  IMAD R31, R2.reuse, R20, R31 ;  /* 0x00000014021f7224 */ /* 0x040fe400078e021f */
[----:B------:R-:W-:Y:S01]  /*1610*/  IMAD.MOV R22, RZ, RZ, -R22 ;  /* 0x000000ffff167224 */ /* 0x000fe200078e0a16 */
[----:B------:R-:W-:Y:S01]  /*1620*/  ISETP.GT.U32.AND P0, PT, R2, R23, PT ;  /* 0x000000170200720c */ /* 0x000fe20003f04070 */
[----:B------:R-:W-:-:S04]  /*1630*/  IMAD.HI.U32 R20, R5, R37, RZ ;  /* 0x0000002505147227 */ /* 0x000fc800078e00ff */
[----:B------:R-:W-:Y:S01]  /*1640*/  @!P5 IMAD.IADD R25, R25, 0x1, -R2 ;  /* 0x000000011919d824 */ /* 0x000fe200078e0a02 */
[C---:B------:R-:W-:Y:S01]  /*1650*/  ISETP.GT.U32.AND P5, PT, R2.reuse, R31, PT ;  /* 0x0000001f0200720c */ /* 0x040fe20003fa4070 */
[C---:B------:R-:W-:Y:S02]  /*1660*/  IMAD R39, R2.reuse, R22, R39 ;  /* 0x0000001602277224 */ /* 0x040fe400078e0227 */
[----:B------:R-:W-:Y:S02]  /*1670*/  IMAD.MOV R20, RZ, RZ, -R20 ;  /* 0x000000ffff147224 */ /* 0x000fe400078e0a14 */
[----:B------:R-:W-:Y:S01]  /*1680*/  @!P6 IMAD.IADD R33, R33, 0x1, -R2 ;  /* 0x000000012121e824 */ /* 0x000fe200078e0a02 */
[C---:B------:R-:W-:Y:S01]  /*1690*/  ISETP.GT.U32.AND P6, PT, R2.reuse, R39, PT ;  /* 0x000000270200720c */ /* 0x040fe20003fc4070 */
[----:B------:R-:W-:Y:S02]  /*16a0*/  IMAD R37, R2, R20, R37 ;  /* 0x0000001402257224 */ /* 0x000fe400078e0225 */
[----:B------:R-:W-:-:S04]  /*16b0*/  IMAD.HI.U32 R20, R5, R43, RZ ;  /* 0x0000002b05147227 */ /* 0x000fc800078e00ff */
[----:B------:R-:W-:Y:S02]  /*16c0*/  IMAD.MOV R22, RZ, RZ, -R20 ;  /* 0x000000ffff167224 */ /* 0x000fe400078e0a14 */
[--C-:B------:R-:W-:Y:S01]  /*16d0*/  @!P5 IMAD.IADD R31, R31, 0x1, -R2.reuse ;  /* 0x000000011f1fd824 */ /* 0x100fe200078e0a02 */
[----:B------:R-:W-:Y:S01]  /*16e0*/  ISETP.GE.AND P5, PT, R26, RZ, PT ;  /* 0x000000ff1a00720c */ /* 0x000fe20003fa6270 */
[--C-:B------:R-:W-:Y:S01]  /*16f0*/  @!P0 IMAD.IADD R23, R23, 0x1, -R2.reuse ;  /* 0x0000000117178824 */ /* 0x100fe200078e0a02 */
[----:B------:R-:W-:Y:S01]  /*1700*/  ISETP.GE.AND P0, PT, R28, RZ, PT ;  /* 0x000000ff1c00720c */ /* 0x000fe20003f06270 */
[C---:B------:R-:W-:Y:S01]  /*1710*/  IMAD R43, R2.reuse, R22, R43 ;  /* 0x00000016022b7224 */ /* 0x040fe200078e022b */
[C---:B------:R-:W-:Y:S01]  /*1720*/  ISETP.GT.U32.AND P2, PT, R2.reuse, R31, PT ;  /* 0x0000001f0200720c */ /* 0x040fe20003f44070 */
[----:B------:R-:W-:Y:S01]  /*1730*/  @!P4 IMAD.MOV R23, RZ, RZ, -R23 ;  /* 0x000000ffff17c224 */ /* 0x000fe200078e0a17 */
[C---:B------:R-:W-:Y:S01]  /*1740*/  ISETP.GT.U32.AND P4, PT, R2.reuse, R35, PT ;  /* 0x000000230200720c */ /* 0x040fe20003f84070 */
[----:B------:R-:W-:Y:S01]  /*1750*/  @!P6 IMAD.IADD R39, R39, 0x1, -R2 ;  /* 0x000000012727e824 */ /* 0x000fe200078e0a02 */
[----:B------:R-:W-:Y:S01]  /*1760*/  ISETP.GT.U32.AND P6, PT, R2, R43, PT ;  /* 0x0000002b0200720c */ /* 0x000fe20003fc4070 */
[----:B------:R-:W-:Y:S01]  /*1770*/  IMAD.HI.U32 R24, R5, R41, RZ ;  /* 0x0000002905187227 */ /* 0x000fe200078e00ff */
[----:B------:R-:W-:-:S03]  /*1780*/  IABS R28, R52 ;  /* 0x00000034001c7213 */ /* 0x000fc60000000000 */
[----:B------:R-:W-:-:S04]  /*1790*/  IMAD.HI.U32 R20, R5, R45, RZ ;  /* 0x0000002d05147227 */ /* 0x000fc800078e00ff */
[----:B------:R-:W-:Y:S02]  /*17a0*/  IMAD.MOV R24, RZ, RZ, -R24 ;  /* 0x000000ffff187224 */ /* 0x000fe400078e0a18 */
[----:B------:R-:W-:Y:S02]  /*17b0*/  IMAD.MOV R20, RZ, RZ, -R20 ;  /* 0x000000ffff147224 */ /* 0x000fe400078e0a14 */
[C---:B------:R-:W-:Y:S02]  /*17c0*/  IMAD R41, R2.reuse, R24, R41 ;  /* 0x0000001802297224 */ /* 0x040fe400078e0229 */
[C---:B------:R-:W-:Y:S02]  /*17d0*/  IMAD R45, R2.reuse, R20, R45 ;  /* 0x00000014022d7224 */ /* 0x040fe400078e022d */
[--C-:B------:R-:W-:Y:S01]  /*17e0*/  @!P2 IMAD.IADD R31, R31, 0x1, -R2.reuse ;  /* 0x000000011f1fa824 */ /* 0x100fe200078e0a02 */
[C---:B------:R-:W-:Y:S01]  /*17f0*/  ISETP.GT.U32.AND P2, PT, R2.reuse, R37, PT ;  /* 0x000000250200720c */ /* 0x040fe20003f44070 */
[--C-:B------:R-:W-:Y:S01]  /*1800*/  @!P4 IMAD.IADD R35, R35, 0x1, -R2.reuse ;  /* 0x000000012323c824 */ /* 0x100fe200078e0a02 */
[C---:B------:R-:W-:Y:S01]  /*1810*/  ISETP.GT.U32.AND P4, PT, R2.reuse, R41, PT ;  /* 0x000000290200720c */ /* 0x040fe20003f84070 */
[----:B------:R-:W-:Y:S01]  /*1820*/  @!P6 IMAD.IADD R43, R43, 0x1, -R2 ;  /* 0x000000012b2be824 */ /* 0x000fe200078e0a02 */
[----:B------:R-:W-:Y:S01]  /*1830*/  ISETP.GT.U32.AND P6, PT, R2, R45, PT ;  /* 0x0000002d0200720c */ /* 0x000fe20003fc4070 */
[----:B------:R-:W-:-:S04]  /*1840*/  IMAD.HI.U32 R22, R5, R47, RZ ;  /* 0x0000002f05167227 */ /* 0x000fc800078e00ff */
[----:B------:R-:W-:Y:S02]  /*1850*/  IMAD.MOV R22, RZ, RZ, -R22 ;  /* 0x000000ffff167224 */ /* 0x000fe400078e0a16 */
[----:B------:R-:W-:-:S04]  /*1860*/  IMAD.HI.U32 R24, R5, R49, RZ ;  /* 0x0000003105187227 */ /* 0x000fc800078e00ff */
[----:B------:R-:W-:Y:S02]  /*1870*/  IMAD R47, R2, R22, R47 ;  /* 0x00000016022f7224 */ /* 0x000fe400078e022f */
[--C-:B------:R-:W-:Y:S01]  /*1880*/  @!P2 IMAD.IADD R37, R37, 0x1, -R2.reuse ;  /* 0x000000012525a824 */ /* 0x100fe200078e0a02 */
[----:B------:R-:W-:Y:S01]  /*1890*/  ISETP.GE.AND P2, PT, R30, RZ, PT ;  /* 0x000000ff1e00720c */ /* 0x000fe20003f46270 */
[--C-:B------:R-:W-:Y:S01]  /*18a0*/  @!P4 IMAD.IADD R41, R41, 0x1, -R2.reuse ;  /* 0x000000012929c824 */ /* 0x100fe200078e0a02 */
[----:B------:R-:W-:Y:S01]  /*18b0*/  IABS R30, R54 ;  /* 0x00000036001e7213 */ /* 0x000fe20000000000 */
[----:B------:R-:W-:Y:S01]  /*18c0*/  @!P6 IMAD.IADD R45, R45, 0x1, -R2 ;  /* 0x000000012d2de824 */ /* 0x000fe200078e0a02 */
[----:B------:R-:W-:Y:S01]  /*18d0*/  ISETP.GT.U32.AND P6, PT, R2, R47, PT ;  /* 0x0000002f0200720c */ /* 0x000fe20003fc4070 */
[----:B------:R-:W-:Y:S01]  /*18e0*/  IMAD.MOV R24, RZ, RZ, -R24 ;  /* 0x000000ffff187224 */ /* 0x000fe200078e0a18 */
[----:B------:R-:W-:Y:S01]  /*18f0*/  ISETP.GE.AND P4, PT, R32, RZ, PT ;  /* 0x000000ff2000720c */ /* 0x000fe20003f86270 */
[----:B------:R-:W-:Y:S01]  /*1900*/  IMAD.HI.U32 R20, R5, R51, RZ ;  /* 0x0000003305147227 */ /* 0x000fe200078e00ff */
[----:B------:R-:W-:-:S03]  /*1910*/  IABS R32, R56 ;  /* 0x0000003800207213 */ /* 0x000fc60000000000 */
[----:B------:R-:W-:Y:S01]  /*1920*/  @!P1 IMAD.MOV R25, RZ, RZ, -R25 ;  /* 0x000000ffff199224 */ /* 0x000fe200078e0a19 */
[C---:B------:R-:W-:Y:S01]  /*1930*/  ISETP.GT.U32.AND P1, PT, R2.reuse, R37, PT ;  /* 0x000000250200720c */ /* 0x040fe20003f24070 */
[----:B------:R-:W-:Y:S01]  /*1940*/  @!P3 IMAD.MOV R27, RZ, RZ, -R27 ;  /* 0x000000ffff1bb224 */ /* 0x000fe200078e0a1b */
[C---:B------:R-:W-:Y:S01]  /*1950*/  ISETP.GT.U32.AND P3, PT, R2.reuse, R39, PT ;  /* 0x000000270200720c */ /* 0x040fe20003f64070 */
[----:B------:R-:W-:Y:S01]  /*1960*/  @!P0 IMAD.MOV R29, RZ, RZ, -R29 ;  /* 0x000000ffff1d8224 */ /* 0x000fe200078e0a1d */
[C---:B------:R-:W-:Y:S01]  /*1970*/  ISETP.GT.U32.AND P0, PT, R2.reuse, R41, PT ;  /* 0x000000290200720c */ /* 0x040fe20003f04070 */
[----:B------:R-:W-:Y:S02]  /*1980*/  IMAD R49, R2, R24, R49 ;  /* 0x0000001802317224 */ /* 0x000fe400078e0231 */
[----:B------:R-:W-:-:S04]  /*1990*/  IMAD.HI.U32 R22, R5, R28, RZ ;  /* 0x0000001c05167227 */ /* 0x000fc800078e00ff */
[----:B------:R-:W-:-:S04]  /*19a0*/  IMAD.HI.U32 R24, R5, R30, RZ ;  /* 0x0000001e05187227 */ /* 0x000fc800078e00ff */
[----:B------:R-:W-:Y:S02]  /*19b0*/  IMAD.MOV R20, RZ, RZ, -R20 ;  /* 0x000000ffff147224 */ /* 0x000fe400078e0a14 */
[----:B------:R-:W-:Y:S02]  /*19c0*/  IMAD.MOV R53, RZ, RZ, -R22 ;  /* 0x000000ffff357224 */ /* 0x000fe400078e0a16 */
[----:B------:R-:W-:Y:S02]  /*19d0*/  IMAD.MOV R55, RZ, RZ, -R24 ;  /* 0x000000ffff377224 */ /* 0x000fe400078e0a18 */
[----:B------:R-:W-:-:S04]  /*19e0*/  IMAD.HI.U32 R26, R5, R32, RZ ;  /* 0x00000020051a7227 */ /* 0x000fc800078e00ff */
[----:B------:R-:W-:Y:S02]  /*19f0*/  IMAD R51, R2, R20, R51 ;  /* 0x0000001402337224 */ /* 0x000fe400078e0233 */
[----:B------:R-:W-:-:S04]  /*1a00*/  IMAD.HI.U32 R20, R5, R34, RZ ;  /* 0x0000002205147227 */ /* 0x000fc800078e00ff */
[C---:B------:R-:W-:Y:S02]  /*1a10*/  IMAD R5, R2.reuse, R53, R28 ;  /* 0x0000003502057224 */ /* 0x040fe400078e021c */
[C---:B------:R-:W-:Y:S02]  /*1a20*/  IMAD R53, R2.reuse, R55, R30 ;  /* 0x0000003702357224 */ /* 0x040fe400078e021e */
[----:B------:R-:W-:Y:S01]  /*1a30*/  @!P6 IMAD.IADD R47, R47, 0x1, -R2 ;  /* 0x000000012f2fe824 */ /* 0x000fe200078e0a02 */
[C---:B------:R-:W-:Y:S01]  /*1a40*/  ISETP.GT.U32.AND P6, PT, R2.reuse, R45, PT ;  /* 0x0000002d0200720c */ /* 0x040fe20003fc4070 */
[----:B------:R-:W-:Y:S01]  /*1a50*/  @!P5 IMAD.MOV R31, RZ, RZ, -R31 ;  /* 0x000000ffff1fd224 */ /* 0x000fe200078e0a1f */
[C---:B------:R-:W-:Y:S01]  /*1a60*/  ISETP.GT.U32.AND P5, PT, R2.reuse, R43, PT ;  /* 0x0000002b0200720c */ /* 0x040fe20003fa4070 */
[----:B------:R-:W-:Y:S02]  /*1a70*/  IMAD.MOV R57, RZ, RZ, -R26 ;  /* 0x000000ffff397224 */ /* 0x000fe400078e0a1a */
[----:B------:R-:W-:Y:S01]  /*1a80*/  @!P2 IMAD.MOV R33, RZ, RZ, -R33 ;  /* 0x000000ffff21a224 */ /* 0x000fe200078e0a21 */
[C---:B------:R-:W-:Y:S01]  /*1a90*/  ISETP.GT.U32.AND P2, PT, R2.reuse, R47, PT ;  /* 0x0000002f0200720c */ /* 0x040fe20003f44070 */
[----:B------:R-:W-:Y:S01]  /*1aa0*/  @!P4 IMAD.MOV R35, RZ, RZ, -R35 ;  /* 0x000000ffff23c224 */ /* 0x000fe200078e0a23 */
[C---:B------:R-:W-:Y:S01]  /*1ab0*/  ISETP.GT.U32.AND P4, PT, R2.reuse, R49, PT ;  /* 0x000000310200720c */ /* 0x040fe20003f84070 */
[--C-:B------:R-:W-:Y:S01]  /*1ac0*/  @!P1 IMAD.IADD R37, R37, 0x1, -R2.reuse ;  /* 0x0000000125259824 */ /* 0x100fe200078e0a02 */
[C---:B------:R-:W-:Y:S01]  /*1ad0*/  ISETP.GT.U32.AND P1, PT, R2.reuse, R51, PT ;  /* 0x000000330200720c */ /* 0x040fe20003f24070 */
[--C-:B------:R-:W-:Y:S01]  /*1ae0*/  @!P3 IMAD.IADD R39, R39, 0x1, -R2.reuse ;  /* 0x000000012727b824 */ /* 0x100fe200078e0a02 */
[C---:B------:R-:W-:Y:S01]  /*1af0*/  ISETP.GT.U32.AND P3, PT, R2.reuse, R5, PT ;  /* 0x000000050200720c */ /* 0x040fe20003f64070 */
[----:B------:R-:W-:Y:S01]  /*1b00*/  @!P0 IMAD.IADD R41, R41, 0x1, -R2 ;  /* 0x0000000129298824 */ /* 0x000fe200078e0a02 */
[C---:B------:R-:W-:Y:S01]  /*1b10*/  ISETP.GT.U32.AND P0, PT, R2.reuse, R53, PT ;  /* 0x000000350200720c */ /* 0x040fe20003f04070 */
[----:B------:R-:W-:-:S02]  /*1b20*/  IMAD R55, R2, R57, R32 ;  /* 0x0000003902377224 */ /* 0x000fc400078e0220 */
[----:B------:R-:W-:Y:S02]  /*1b30*/  IMAD.MOV R57, RZ, RZ, -R20 ;  /* 0x000000ffff397224 */ /* 0x000fe400078e0a14 */
[----:B------:R-:W-:Y:S01]  /*1b40*/  @!P5 IMAD.IADD R43, R43, 0x1, -R2 ;  /* 0x000000012b2bd824 */ /* 0x000fe200078e0a02 */
[C---:B------:R-:W-:Y:S01]  /*1b50*/  ISETP.GT.U32.AND P5, PT, R2.reuse, R55, PT ;  /* 0x000000370200720c */ /* 0x040fe20003fa4070 */
[C---:B------:R-:W-:Y:S01]  /*1b60*/  IMAD R57, R2.reuse, R57, R34 ;  /* 0x0000003902397224 */ /* 0x040fe200078e0222 */
[----:B------:R-:W0:Y:S01]  /*1b70*/  LDC R20, c[0x0][0x3b0] ;  /* 0x0000ec00ff147b82 */ /* 0x000e220000000800 */
[--C-:B------:R-:W-:Y:S02]  /*1b80*/  @!P6 IMAD.IADD R45, R45, 0x1, -R2.reuse ;  /* 0x000000012d2de824 */ /* 0x100fe400078e0a02 */
[--C-:B------:R-:W-:Y:S01]  /*1b90*/  @!P2 IMAD.IADD R47, R47, 0x1, -R2.reuse ;  /* 0x000000012f2fa824 */ /* 0x100fe200078e0a02 */
[----:B------:R-:W-:Y:S01]  /*1ba0*/  ISETP.GT.U32.AND P6, PT, R2, R57, PT ;  /* 0x000000390200720c */ /* 0x000fe20003fc4070 */
[--C-:B------:R-:W-:Y:S01]  /*1bb0*/  @!P4 IMAD.IADD R49, R49, 0x1, -R2.reuse ;  /* 0x000000013131c824 */ /* 0x100fe200078e0a02 */
[----:B------:R-:W-:Y:S01]  /*1bc0*/  ISETP.GE.AND P2, PT, R36, RZ, PT ;  /* 0x000000ff2400720c */ /* 0x000fe20003f46270 */
[--C-:B------:R-:W-:Y:S01]  /*1bd0*/  @!P1 IMAD.IADD R51, R51, 0x1, -R2.reuse ;  /* 0x0000000133339824 */ /* 0x100fe200078e0a02 */
[----:B------:R-:W-:Y:S01]  /*1be0*/  ISETP.GE.AND P4, PT, R38, RZ, PT ;  /* 0x000000ff2600720c */ /* 0x000fe20003f86270 */
[--C-:B------:R-:W-:Y:S01]  /*1bf0*/  @!P3 IMAD.IADD R5, R5, 0x1, -R2.reuse ;  /* 0x000000010505b824 */ /* 0x100fe200078e0a02 */
[----:B------:R-:W-:Y:S01]  /*1c00*/  ISETP.GE.AND P1, PT, R40, RZ, PT ;  /* 0x000000ff2800720c */ /* 0x000fe20003f26270 */
[--C-:B------:R-:W-:Y:S01]  /*1c10*/  @!P0 IMAD.IADD R53, R53, 0x1, -R2.reuse ;  /* 0x0000000135358824 */ /* 0x100fe200078e0a02 */
[----:B------:R-:W-:Y:S01]  /*1c20*/  ISETP.GE.AND P3, PT, R42, RZ, PT ;  /* 0x000000ff2a00720c */ /* 0x000fe20003f66270 */
[----:B------:R-:W-:Y:S01]  /*1c30*/  @!P5 IMAD.IADD R55, R55, 0x1, -R2 ;  /* 0x000000013737d824 */ /* 0x000fe200078e0a02 */
[----:B------:R-:W-:-:S02]  /*1c40*/  ISETP.GE.AND P0, PT, R44, RZ, PT ;  /* 0x000000ff2c00720c */ /* 0x000fc40003f06270 */
[----:B------:R-:W-:Y:S01]  /*1c50*/  ISETP.GE.AND P5, PT, R46, RZ, PT ;  /* 0x000000ff2e00720c */ /* 0x000fe20003fa6270 */
[--C-:B------:R-:W-:Y:S01]  /*1c60*/  @!P6 IMAD.IADD R57, R57, 0x1, -R2.reuse ;  /* 0x000000013939e824 */ /* 0x100fe200078e0a02 */
[C---:B------:R-:W-:Y:S01]  /*1c70*/  ISETP.GT.U32.AND P6, PT, R2.reuse, R55, PT ;  /* 0x000000370200720c */ /* 0x040fe20003fc4070 */
[----:B------:R-:W-:Y:S01]  /*1c80*/  @!P2 IMAD.MOV R37, RZ, RZ, -R37 ;  /* 0x000000ffff25a224 */ /* 0x000fe200078e0a25 */
        /* <DEDUP_REMOVED lines=8> */
[----:B------:R-:W-:Y:S01]  /*1d10*/  ISETP.GT.U32.AND P0, PT, R2, R57, PT ;  /* 0x000000390200720c */ /* 0x000fe20003f04070 */
[----:B------:R-:W-:Y:S01]  /*1d20*/  @!P5 IMAD.MOV R47, RZ, RZ, -R47 ;  /* 0x000000ffff2fd224 */ /* 0x000fe200078e0a2f */
[----:B------:R-:W-:Y:S01]  /*1d30*/  ISETP.GE.AND P5, PT, R3, RZ, PT ;  /* 0x000000ff0300720c */ /* 0x000fe20003fa6270 */
        /* <DEDUP_REMOVED lines=11> */
[----:B------:R-:W-:-:S02]  /*1df0*/  ISETP.NE.AND P0, PT, R21, RZ, PT ;  /* 0x000000ff1500720c */ /* 0x000fc40003f05270 */
[----:B------:R-:W-:Y:S01]  /*1e00*/  LOP3.LUT R2, RZ, R21, RZ, 0x33, !PT ;  /* 0x00000015ff027212 */ /* 0x000fe200078e33ff */
[----:B------:R-:W-:Y:S02]  /*1e10*/  @!P6 IMAD.MOV R55, RZ, RZ, -R55 ;  /* 0x000000ffff37e224 */ /* 0x000fe400078e0a37 */
[----:B------:R-:W-:Y:S01]  /*1e20*/  @!P2 IMAD.MOV R49, RZ, RZ, -R49 ;  /* 0x000000ffff31a224 */ /* 0x000fe200078e0a31 */
[C---:B------:R-:W-:Y:S01]  /*1e30*/  SEL R3, R2.reuse, R27, !P0 ;  /* 0x0000001b02037207 */ /* 0x040fe20004000000 */
[----:B------:R-:W-:Y:S01]  /*1e40*/  @!P4 IMAD.MOV R51, RZ, RZ, -R51 ;  /* 0x000000ffff33c224 */ /* 0x000fe200078e0a33 */
[----:B------:R-:W3:Y:S01]  /*1e50*/  LDC.64 R26, c[0x0][0x388] ;  /* 0x0000e200ff1a7b82 */ /* 0x000ee20000000a00 */
[C---:B------:R-:W-:Y:S01]  /*1e60*/  SEL R10, R2.reuse, R10, !P0 ;  /* 0x0000000a020a7207 */ /* 0x040fe20004000000 */
[----:B------:R-:W-:Y:S01]  /*1e70*/  @!P1 IMAD.MOV R5, RZ, RZ, -R5 ;  /* 0x000000ffff059224 */ /* 0x000fe200078e0a05 */
[C---:B------:R-:W-:Y:S01]  /*1e80*/  SEL R12, R2.reuse, R12, !P0 ;  /* 0x0000000c020c7207 */ /* 0x040fe20004000000 */
[----:B------:R-:W-:Y:S01]  /*1e90*/  @!P3 IMAD.MOV R53, RZ, RZ, -R53 ;  /* 0x000000ffff35b224 */ /* 0x000fe200078e0a35 */
[----:B------:R-:W-:Y:S01]  /*1ea0*/  SEL R17, R2, R17, !P0 ;  /* 0x0000001102117207 */ /* 0x000fe20004000000 */
[-C--:B0-----:R-:W-:Y:S01]  /*1eb0*/  IMAD R10, R10, R20.reuse, RZ ;  /* 0x000000140a0a7224 */ /* 0x081fe200078e02ff */
[C---:B------:R-:W-:Y:S01]  /*1ec0*/  SEL R13, R2.reuse, R13, !P0 ;  /* 0x0000000d020d7207 */ /* 0x040fe20004000000 */
[----:B------:R-:W-:Y:S01]  /*1ed0*/  @!P5 IMAD.MOV R57, RZ, RZ, -R57 ;  /* 0x000000ffff39d224 */ /* 0x000fe200078e0a39 */
[----:B------:R-:W-:Y:S01]  /*1ee0*/  SEL R7, R2, R7, !P0 ;  /* 0x0000000702077207 */ /* 0x000fe20004000000 */
[-C--:B------:R-:W-:Y:S01]  /*1ef0*/  IMAD R12, R12, R20.reuse, RZ ;  /* 0x000000140c0c7224 */ /* 0x080fe200078e02ff */
[C---:B------:R-:W-:Y:S01]  /*1f00*/  SEL R31, R2.reuse, R31, !P0 ;  /* 0x0000001f021f7207 */ /* 0x040fe20004000000 */
[-C--:B------:R-:W-:Y:S01]  /*1f10*/  IMAD R17, R17, R20.reuse, RZ ;  /* 0x0000001411117224 */ /* 0x080fe200078e02ff */
[C---:B------:R-:W-:Y:S01]  /*1f20*/  SEL R9, R2.reuse, R9, !P0 ;  /* 0x0000000902097207 */ /* 0x040fe20004000000 */
[----:B------:R-:W-:Y:S01]  /*1f30*/  IMAD R13, R13, R20, RZ ;  /* 0x000000140d0d7224 */ /* 0x000fe200078e02ff */
[C---:B------:R-:W-:Y:S01]  /*1f40*/  SEL R8, R2.reuse, R8, !P0 ;  /* 0x0000000802087207 */ /* 0x040fe20004000000 */
[-C--:B------:R-:W-:Y:S01]  /*1f50*/  IMAD R7, R7, R20.reuse, RZ ;  /* 0x0000001407077224 */ /* 0x080fe200078e02ff */
[C---:B------:R-:W-:Y:S01]  /*1f60*/  SEL R11, R2.reuse, R11, !P0 ;  /* 0x0000000b020b7207 */ /* 0x040fe20004000000 */
[----:B------:R-:W-:Y:S01]  /*1f70*/  IMAD R31, R31, R20, RZ ;  /* 0x000000141f1f7224 */ /* 0x000fe200078e02ff */
[C---:B------:R-:W-:Y:S01]  /*1f80*/  SEL R14, R2.reuse, R14, !P0 ;  /* 0x0000000e020e7207 */ /* 0x040fe20004000000 */
[-C--:B------:R-:W-:Y:S01]  /*1f90*/  IMAD R9, R9, R20.reuse, RZ ;  /* 0x0000001409097224 */ /* 0x080fe200078e02ff */
[----:B------:R-:W-:Y:S01]  /*1fa0*/  SEL R15, R2, R15, !P0 ;  /* 0x0000000f020f7207 */ /* 0x000fe20004000000 */
[----:B------:R-:W-:Y:S01]  /*1fb0*/  IMAD R8, R8, R20, RZ ;  /* 0x0000001408087224 */ /* 0x000fe200078e02ff */
[----:B------:R-:W-:Y:S01]  /*1fc0*/  SEL R16, R2, R16, !P0 ;  /* 0x0000001002107207 */ /* 0x000fe20004000000 */
[----:B-1----:R-:W-:Y:S01]  /*1fd0*/  IMAD R21, R4, UR6, RZ ;  /* 0x0000000604157c24 */ /* 0x002fe2000f8e02ff */
[----:B---3--:R-:W-:Y:S01]  /*1fe0*/  LEA R92, P2, R10, R26, 0x1 ;  /* 0x0000001a0a5c7211 */ /* 0x008fe200078408ff */
[----:B------:R-:W-:Y:S01]  /*1ff0*/  IMAD R14, R14, R20, RZ ;  /* 0x000000140e0e7224 */ /* 0x000fe200078e02ff */
[C---:B------:R-:W-:Y:S01]  /*2000*/  SEL R18, R2.reuse, R18, !P0 ;  /* 0x0000001202127207 */ /* 0x040fe20004000000 */
[-C--:B------:R-:W-:Y:S01]  /*2010*/  IMAD R11, R11, R20.reuse, RZ ;  /* 0x000000140b0b7224 */ /* 0x080fe200078e02ff */
[C---:B------:R-:W-:Y:S01]  /*2020*/  SEL R19, R2.reuse, R19, !P0 ;  /* 0x0000001302137207 */ /* 0x040fe20004000000 */
[-C--:B------:R-:W-:Y:S01]  /*2030*/  IMAD R15, R15, R20.reuse, RZ ;  /* 0x000000140f0f7224 */ /* 0x080fe200078e02ff */
[----:B------:R-:W-:Y:S01]  /*2040*/  SEL R23, R2, R23, !P0 ;  /* 0x0000001702177207 */ /* 0x000fe20004000000 */
[-C--:B------:R-:W-:Y:S01]  /*2050*/  IMAD R16, R16, R20.reuse, RZ ;  /* 0x0000001410107224 */ /* 0x080fe200078e02ff */
[----:B------:R-:W-:Y:S01]  /*2060*/  SEL R25, R2, R25, !P0 ;  /* 0x0000001902197207 */ /* 0x000fe20004000000 */
[-C--:B------:R-:W-:Y:S01]  /*2070*/  IMAD R18, R18, R20.reuse, RZ ;  /* 0x0000001412127224 */ /* 0x080fe200078e02ff */
[C---:B------:R-:W-:Y:S01]  /*2080*/  SEL R29, R2.reuse, R29, !P0 ;  /* 0x0000001d021d7207 */ /* 0x040fe20004000000 */
        /* <DEDUP_REMOVED lines=27> */
[----:B------:R-:W-:Y:S01]  /*2240*/  SEL R2, R2, R57, !P0 ;  /* 0x0000003902027207 */ /* 0x000fe20004000000 */
[-C--:B------:R-:W-:Y:S01]  /*2250*/  IMAD R34, R51, R20.reuse, RZ ;  /* 0x0000001433227224 */ /* 0x080fe200078e02ff */
[-C--:B------:R-:W-:Y:S01]  /*2260*/  LEA.HI.X.SX32 R91, R10, R27.reuse, 0x1, P2 ;  /* 0x0000001b0a5b7211 */ /* 0x080fe200010f0eff */
[----:B------:R-:W-:Y:S01]  /*2270*/  IMAD R40, R53, R20, RZ ;  /* 0x0000001435287224 */ /* 0x000fe200078e02ff */
[----:B------:R-:W-:Y:S01]  /*2280*/  LEA R99, P0, R12, R26, 0x1 ;  /* 0x0000001a0c637211 */ /* 0x000fe200078008ff */
[----:B------:R-:W-:Y:S01]  /*2290*/  IMAD R42, R2, R20, RZ ;  /* 0x00000014022a7224 */ /* 0x000fe200078e02ff */
[-C--:B------:R-:W-:Y:S01]  /*22a0*/  LEA R119, P2, R17, R26.reuse, 0x1 ;  /* 0x0000001a11777211 */ /* 0x080fe200078408ff */
[----:B------:R-:W0:Y:S01]  /*22b0*/  LDC.64 R2, c[0x0][0x380] ;  /* 0x0000e000ff027b82 */ /* 0x000e220000000a00 */
[----:B------:R-:W-:Y:S01]  /*22c0*/  LEA R107, P6, R13, R26, 0x1 ;  /* 0x0000001a0d6b7211 */ /* 0x000fe200078c08ff */
[-C--:B------:R-:W-:Y:S01]  /*22d0*/  IMAD R47, R47, R20.reuse, RZ ;  /* 0x000000142f2f7224 */ /* 0x080fe200078e02ff */
[-C--:B------:R-:W-:Y:S01]  /*22e0*/  LEA.HI.X.SX32 R98, R12, R27.reuse, 0x1, P0 ;  /* 0x0000001b0c627211 */ /* 0x080fe200000f0eff */
[----:B------:R-:W-:Y:S01]  /*22f0*/  IMAD R55, R55, R20, RZ ;  /* 0x0000001437377224 */ /* 0x000fe200078e02ff */
[----:B------:R-:W-:Y:S01]  /*2300*/  LEA.HI.X.SX32 R118, R17, R27, 0x1, P2 ;  /* 0x0000001b11767211 */ /* 0x000fe200010f0eff */
[----:B------:R-:W-:Y:S01]  /*2310*/  USHF.R.S32.HI UR6, URZ, 0x1f, UR4 ;  /* 0x0000001fff067899 */ /* 0x000fe20008011404 */
[----:B------:R-:W-:-:S02]  /*2320*/  LEA R4, P5, R7, R26, 0x1 ;  /* 0x0000001a07047211 */ /* 0x000fc400078a08ff */
[----:B------:R-:W-:Y:S02]  /*2330*/  CS2R R56, SRZ ;  /* 0x0000000000387805 */ /* 0x000fe4000001ff00 */
[-C--:B------:R-:W-:Y:S01]  /*2340*/  LEA R12, P2, R31, R26.reuse, 0x1 ;  /* 0x0000001a1f0c7211 */ /* 0x080fe200078408ff */
[----:B------:R-:W-:Y:S01]  /*2350*/  ULEA.HI UR6, UR6, UR4, URZ, 0x7 ;  /* 0x0000000406067291 */ /* 0x000fe2000f8f38ff */
[-C--:B------:R-:W-:Y:S01]  /*2360*/  LEA R121, P4, R9, R26.reuse, 0x1 ;  /* 0x0000001a09797211 */ /* 0x080fe200078808ff */
[----:B------:R1:W-:Y:S01]  /*2370*/  STL [R1+0x4], R4 ;  /* 0x0000040401007387 */ /* 0x0003e20000100800 */
[----:B------:R-:W-:Y:S01]  /*2380*/  LEA R117, P3, R8, R26, 0x1 ;  /* 0x0000001a08757211 */ /* 0x000fe200078608ff */
[----:B------:R-:W-:Y:S01]  /*2390*/  USHF.R.S32.HI UR6, URZ, 0x7, UR6 ;  /* 0x00000007ff067899 */ /* 0x000fe20008011406 */
[-C--:B------:R-:W-:Y:S02]  /*23a0*/  LEA.HI.X.SX32 R106, R13, R27.reuse, 0x1, P6 ;  /* 0x0000001b0d6a7211 */ /* 0x080fe400030f0eff */
[----:B------:R-:W-:-:S02]  /*23b0*/  LEA.HI.X.SX32 R13, R31, R27, 0x1, P2 ;  /* 0x0000001b1f0d7211 */ /* 0x000fc400010f0eff */
[-C--:B------:R-:W-:Y:S02]  /*23c0*/  LEA R37, P2, R45, R26.reuse, 0x1 ;  /* 0x0000001a2d257211 */ /* 0x080fe400078408ff */
[-C--:B------:R-:W-:Y:S02]  /*23d0*/  LEA.HI.X.SX32 R120, R9, R27.reuse, 0x1, P4 ;  /* 0x0000001b09787211 */ /* 0x080fe400020f0eff */
[-C--:B-1----:R-:W-:Y:S02]  /*23e0*/  LEA.HI.X.SX32 R4, R7, R27.reuse, 0x1, P5 ;  /* 0x0000001b07047211 */ /* 0x082fe400028f0eff */
[-C--:B------:R-:W-:Y:S02]  /*23f0*/  LEA R105, P5, R14, R26.reuse, 0x1 ;  /* 0x0000001a0e697211 */ /* 0x080fe400078a08ff */
[----:B------:R-:W-:Y:S01]  /*2400*/  LEA.HI.X.SX32 R93, R8, R27, 0x1, P3 ;  /* 0x0000001b085d7211 */ /* 0x000fe200018f0eff */
[----:B------:R1:W-:Y:S01]  /*2410*/  STL [R1], R4 ;  /* 0x0000000401007387 */ /* 0x0003e20000100800 */
[----:B------:R-:W-:-:S02]  /*2420*/  LEA R101, P1, R11, R26, 0x1 ;  /* 0x0000001a0b657211 */ /* 0x000fc400078208ff */
[-C--:B------:R-:W-:Y:S02]  /*2430*/  LEA R111, P4, R15, R26.reuse, 0x1 ;  /* 0x0000001a0f6f7211 */ /* 0x080fe400078808ff */
[-C--:B------:R-:W-:Y:S02]  /*2440*/  LEA R115, P3, R16, R26.reuse, 0x1 ;  /* 0x0000001a10737211 */ /* 0x080fe400078608ff */
[-C--:B------:R-:W-:Y:S02]  /*2450*/  LEA.HI.X.SX32 R38, R45, R27.reuse, 0x1, P2 ;  /* 0x0000001b2d267211 */ /* 0x080fe400010f0eff */
[----:B------:R-:W3:Y:S01]  /*2460*/  LDC R45, c[0x0][0x3a8] ;  /* 0x0000ea00ff2d7b82 */ /* 0x000ee20000000800 */
[-C--:B------:R-:W-:Y:S02]  /*2470*/  LEA.HI.X.SX32 R104, R14, R27.reuse, 0x1, P5 ;  /* 0x0000001b0e687211 */ /* 0x080fe400028f0eff */
[----:B------:R-:W-:Y:S02]  /*2480*/  LEA.HI.X.SX32 R100, R11, R27, 0x1, P1 ;  /* 0x0000001b0b647211 */ /* 0x000fe400008f0eff */
[----:B------:R-:W-:-:S02]  /*2490*/  LEA R94, P5, R25, R26, 0x1 ;  /* 0x0000001a195e7211 */ /* 0x000fc400078a08ff */
[-C--:B------:R-:W-:Y:S02]  /*24a0*/  LEA.HI.X.SX32 R110, R15, R27.reuse, 0x1, P4 ;  /* 0x0000001b0f6e7211 */ /* 0x080fe400020f0eff */
[----:B------:R-:W-:Y:S02]  /*24b0*/  LEA.HI.X.SX32 R114, R16, R27, 0x1, P3 ;  /* 0x0000001b10727211 */ /* 0x000fe400018f0eff */
[-C--:B------:R-:W-:Y:S02]  /*24c0*/  LEA R109, P1, R18, R26.reuse, 0x1 ;  /* 0x0000001a126d7211 */ /* 0x080fe400078208ff */
[-C--:B------:R-:W-:Y:S02]  /*24d0*/  LEA R103, P0, R19, R26.reuse, 0x1 ;  /* 0x0000001a13677211 */ /* 0x080fe400078008ff */
[-C--:B------:R-:W-:Y:S02]  /*24e0*/  LEA R96, P6, R23, R26.reuse, 0x1 ;  /* 0x0000001a17607211 */ /* 0x080fe400078c08ff */
[----:B------:R-:W-:-:S02]  /*24f0*/  LEA R5, P4, R22, R26, 0x1 ;  /* 0x0000001a16057211 */ /* 0x000fc400078808ff */
[-C--:B------:R-:W-:Y:S02]  /*2500*/  LEA R50, P3, R29, R26.reuse, 0x1 ;  /* 0x0000001a1d327211 */ /* 0x080fe400078608ff */
[-C--:B------:R-:W-:Y:S02]  /*2510*/  LEA.HI.X.SX32 R95, R25, R27.reuse, 0x1, P5 ;  /* 0x0000001b195f7211 */ /* 0x080fe400028f0eff */
[-C--:B------:R-:W-:Y:S02]  /*2520*/  LEA.HI.X.SX32 R108, R18, R27.reuse, 0x1, P1 ;  /* 0x0000001b126c7211 */ /* 0x080fe400008f0eff */
[-C--:B------:R-:W-:Y:S02]  /*2530*/  LEA.HI.X.SX32 R102, R19, R27.reuse, 0x1, P0 ;  /* 0x0000001b13667211 */ /* 0x080fe400000f0eff */
[----:B------:R-:W-:Y:S02]  /*2540*/  LEA.HI.X.SX32 R97, R23, R27, 0x1, P6 ;  /* 0x0000001b17617211 */ /* 0x000fe400030f0eff */
[----:B------:R-:W-:-:S02]  /*2550*/  LEA R124, P5, R39, R26, 0x1 ;  /* 0x0000001a277c7211 */ /* 0x000fc400078a08ff */
[-C--:B-1----:R-:W-:Y:S02]  /*2560*/  LEA.HI.X.SX32 R4, R22, R27.reuse, 0x1, P4 ;  /* 0x0000001b16047211 */ /* 0x082fe400020f0eff */
[----:B------:R-:W-:Y:S02]  /*2570*/  LEA.HI.X.SX32 R49, R29, R27, 0x1, P3 ;  /* 0x0000001b1d317211 */ /* 0x000fe400018f0eff */
[-C--:B------:R-:W-:Y:S02]  /*2580*/  LEA R53, P1, R33, R26.reuse, 0x1 ;  /* 0x0000001a21357211 */ /* 0x080fe400078208ff */
[-C--:B------:R-:W-:Y:S02]  /*2590*/  LEA R72, P0, R35, R26.reuse, 0x1 ;  /* 0x0000001a23487211 */ /* 0x080fe400078008ff */
[-C--:B------:R-:W-:Y:S02]  /*25a0*/  LEA R51, P6, R73, R26.reuse, 0x1 ;  /* 0x0000001a49337211 */ /* 0x080fe400078c08ff */
[----:B------:R-:W-:-:S02]  /*25b0*/  LEA R123, P4, R41, R26, 0x1 ;  /* 0x0000001a297b7211 */ /* 0x000fc400078808ff */
[----:B------:R-:W-:Y:S02]  /*25c0*/  LEA R44, P3, R43, R26, 0x1 ;  /* 0x0000001a2b2c7211 */ /* 0x000fe400078608ff */
[-C--:B------:R-:W-:Y:S02]  /*25d0*/  LEA.HI.X.SX32 R125, R39, R27.reuse, 0x1, P5 ;  /* 0x0000001b277d7211 */ /* 0x080fe400028f0eff */
[-C--:B------:R-:W-:Y:S02]  /*25e0*/  LEA.HI.X.SX32 R54, R33, R27.reuse, 0x1, P1 ;  /* 0x0000001b21367211 */ /* 0x080fe400008f0eff */
[-C--:B------:R-:W-:Y:S02]  /*25f0*/  LEA.HI.X.SX32 R52, R35, R27.reuse, 0x1, P0 ;  /* 0x0000001b23347211 */ /* 0x080fe400000f0eff */
[-C--:B------:R-:W-:Y:S02]  /*2600*/  LEA.HI.X.SX32 R73, R73, R27.reuse, 0x1, P6 ;  /* 0x0000001b49497211 */ /* 0x080fe400030f0eff */
[----:B------:R-:W-:-:S02]  /*2610*/  LEA.HI.X.SX32 R122, R41, R27, 0x1, P4 ;  /* 0x0000001b297a7211 */ /* 0x000fc400020f0eff */
[----:B------:R-:W-:Y:S02]  /*2620*/  LEA.HI.X.SX32 R39, R43, R27, 0x1, P3 ;  /* 0x0000001b2b277211 */ /* 0x000fe400018f0eff */
[-C--:B------:R-:W-:Y:S01]  /*2630*/  LEA R29, P1, R47, R26.reuse, 0x1 ;  /* 0x0000001a2f1d7211 */ /* 0x080fe200078208ff */
[----:B------:R-:W1:Y:S01]  /*2640*/  LDC R43, c[0x0][0x3ac] ;  /* 0x0000eb00ff2b7b82 */ /* 0x000e620000000800 */
[-C--:B------:R-:W-:Y:S02]  /*2650*/  LEA R18, P0, R32, R26.reuse, 0x1 ;  /* 0x0000001a20127211 */ /* 0x080fe400078008ff */
[-C--:B------:R-:W-:Y:S02]  /*2660*/  LEA R22, P6, R34, R26.reuse, 0x1 ;  /* 0x0000001a22167211 */ /* 0x080fe400078c08ff */
[-C--:B------:R-:W-:Y:S02]  /*2670*/  LEA R30, P5, R36, R26.reuse, 0x1 ;  /* 0x0000001a241e7211 */ /* 0x080fe400078a08ff */
[----:B------:R-:W-:-:S02]  /*2680*/  LEA R24, P4, R40, R26, 0x1 ;  /* 0x0000001a28187211 */ /* 0x000fc400078808ff */
[-C--:B------:R-:W-:Y:S02]  /*2690*/  LEA R84, P3, R55, R26.reuse, 0x1 ;  /* 0x0000001a37547211 */ /* 0x080fe400078608ff */
[----:B------:R-:W-:Y:S02]  /*26a0*/  LEA R26, P2, R42, R26, 0x1 ;  /* 0x0000001a2a1a7211 */ /* 0x000fe400078408ff */
[-C--:B------:R-:W-:Y:S02]  /*26b0*/  LEA.HI.X.SX32 R28, R47, R27.reuse, 0x1, P1 ;  /* 0x0000001b2f1c7211 */ /* 0x080fe400008f0eff */
[-C--:B------:R-:W-:Y:S02]  /*26c0*/  LEA.HI.X.SX32 R19, R32, R27.reuse, 0x1, P0 ;  /* 0x0000001b20137211 */ /* 0x080fe400000f0eff */
[----:B------:R-:W-:Y:S02]  /*26d0*/  CS2R R32, SRZ ;  /* 0x0000000000207805 */ /* 0x000fe4000001ff00 */
[----:B------:R-:W-:-:S02]  /*26e0*/  LEA.HI.X.SX32 R23, R34, R27, 0x1, P6 ;  /* 0x0000001b22177211 */ /* 0x000fc400030f0eff */
[----:B------:R-:W-:Y:S02]  /*26f0*/  CS2R R34, SRZ ;  /* 0x0000000000227805 */ /* 0x000fe4000001ff00 */
[-C--:B------:R-:W-:Y:S02]  /*2700*/  LEA.HI.X.SX32 R31, R36, R27.reuse, 0x1, P5 ;  /* 0x0000001b241f7211 */ /* 0x080fe400028f0eff */
[-C--:B------:R-:W-:Y:S02]  /*2710*/  LEA.HI.X.SX32 R25, R40, R27.reuse, 0x1, P4 ;  /* 0x0000001b28197211 */ /* 0x080fe400020f0eff */
[-C--:B------:R-:W-:Y:S02]  /*2720*/  LEA.HI.X.SX32 R85, R55, R27.reuse, 0x1, P3 ;  /* 0x0000001b37557211 */ /* 0x080fe400018f0eff */
[----:B------:R-:W-:Y:S02]  /*2730*/  LEA.HI.X.SX32 R27, R42, R27, 0x1, P2 ;  /* 0x0000001b2a1b7211 */ /* 0x000fe400010f0eff */
[----:B------:R-:W-:-:S02]  /*2740*/  LOP3.LUT R42, R6, 0x78, RZ, 0xfc, !PT ;  /* 0x00000078062a7812 */ /* 0x000fc400078efcff */
[C---:B------:R-:W-:Y:S02]  /*2750*/  LOP3.LUT R41, R6.reuse, 0x70, RZ, 0xfc, !PT ;  /* 0x0000007006297812 */ /* 0x040fe400078efcff */
[----:B------:R-:W-:Y:S01]  /*2760*/  LOP3.LUT R40, R6, 0x68, RZ, 0xfc, !PT ;  /* 0x0000006806287812 */ /* 0x000fe200078efcff */
[-C--:B---3--:R-:W-:Y:S01]  /*2770*/  IMAD R42, R42, R45.reuse, RZ ;  /* 0x0000002d2a2a7224 */ /* 0x088fe200078e02ff */
[C---:B------:R-:W-:Y:S01]  /*2780*/  LOP3.LUT R36, R6.reuse, 0x60, RZ, 0xfc, !PT ;  /* 0x0000006006247812 */ /* 0x040fe200078efcff */
[-C--:B------:R-:W-:Y:S01]  /*2790*/  IMAD R41, R41, R45.reuse, RZ ;  /* 0x0000002d29297224 */ /* 0x080fe200078e02ff */
[----:B------:R-:W-:Y:S01]  /*27a0*/  LOP3.LUT R17, R6, 0x58, RZ, 0xfc, !PT ;  /* 0x0000005806117812 */ /* 0x000fe200078efcff */
[-C--:B------:R-:W-:Y:S01]  /*27b0*/  IMAD R40, R40, R45.reuse, RZ ;  /* 0x0000002d28287224 */ /* 0x080fe200078e02ff */
[----:B------:R-:W-:Y:S01]  /*27c0*/  LOP3.LUT R16, R6, 0x50, RZ, 0xfc, !PT ;  /* 0x0000005006107812 */ /* 0x000fe200078efcff */
[-C--:B------:R-:W-:Y:S01]  /*27d0*/  IMAD R36, R36, R45.reuse, RZ ;  /* 0x0000002d24247224 */ /* 0x080fe200078e02ff */
[C---:B------:R-:W-:Y:S01]  /*27e0*/  LOP3.LUT R15, R6.reuse, 0x48, RZ, 0xfc, !PT ;  /* 0x00000048060f7812 */ /* 0x040fe200078efcff */
[-C--:B------:R-:W-:Y:S01]  /*27f0*/  IMAD R17, R17, R45.reuse, RZ ;  /* 0x0000002d11117224 */ /* 0x080fe200078e02ff */
[----:B------:R-:W-:Y:S01]  /*2800*/  LOP3.LUT R14, R6, 0x40, RZ, 0xfc, !PT ;  /* 0x00000040060e7812 */ /* 0x000fe200078efcff */
[----:B------:R-:W-:Y:S01]  /*2810*/  STL [R1+0x44], R42 ;  /* 0x0000442a01007387 */ /* 0x000fe20000100800 */
[----:B0-----:R-:W-:Y:S01]  /*2820*/  LEA R20, P1, R21, R2, 0x1 ;  /* 0x0000000215147211 */ /* 0x001fe200078208ff */
[-C--:B------:R-:W-:Y:S01]  /*2830*/  IMAD R16, R16, R45.reuse, RZ ;  /* 0x0000002d10107224 */ /* 0x080fe200078e02ff */
[C---:B------:R-:W-:Y:S01]  /*2840*/  LOP3.LUT R11, R6.reuse, 0x38, RZ, 0xfc, !PT ;  /* 0x00000038060b7812 */ /* 0x040fe200078efcff */
[----:B------:R-:W-:Y:S01]  /*2850*/  STL [R1+0x40], R41 ;  /* 0x0000402901007387 */ /* 0x000fe20000100800 */
[C---:B------:R-:W-:Y:S01]  /*2860*/  LOP3.LUT R10, R6.reuse, 0x30, RZ, 0xfc, !PT ;  /* 0x00000030060a7812 */ /* 0x040fe200078efcff */
[-C--:B------:R-:W-:Y:S01]  /*2870*/  IMAD R15, R15, R45.reuse, RZ ;  /* 0x0000002d0f0f7224 */ /* 0x080fe200078e02ff */
[C---:B------:R-:W-:Y:S01]  /*2880*/  LOP3.LUT R9, R6.reuse, 0x28, RZ, 0xfc, !PT ;  /* 0x0000002806097812 */ /* 0x040fe200078efcff */
[----:B------:R-:W-:Y:S01]  /*2890*/  STL [R1+0x3c], R40 ;  /* 0x00003c2801007387 */ /* 0x000fe20000100800 */
[----:B------:R-:W-:Y:S01]  /*28a0*/  LOP3.LUT R8, R6, 0x20, RZ, 0xfc, !PT ;  /* 0x0000002006087812 */ /* 0x000fe200078efcff */
[----:B------:R-:W-:Y:S01]  /*28b0*/  IMAD R14, R14, R45, RZ ;  /* 0x0000002d0e0e7224 */ /* 0x000fe200078e02ff */
[----:B------:R-:W-:Y:S01]  /*28c0*/  LEA.HI.X.SX32 R21, R21, R3, 0x1, P1 ;  /* 0x0000000315157211 */ /* 0x000fe200008f0eff */
[----:B------:R-:W-:Y:S01]  /*28d0*/  STL [R1+0x38], R36 ;  /* 0x0000382401007387 */ /* 0x000fe20000100800 */
[C---:B------:R-:W-:Y:S01]  /*28e0*/  LOP3.LUT R7, R6.reuse, 0x18, RZ, 0xfc, !PT ;  /* 0x0000001806077812 */ /* 0x040fe200078efcff */
[-C--:B------:R-:W-:Y:S01]  /*28f0*/  IMAD R11, R11, R45.reuse, RZ ;  /* 0x0000002d0b0b7224 */ /* 0x080fe200078e02ff */
[C---:B------:R-:W-:Y:S01]  /*2900*/  LOP3.LUT R3, R6.reuse, 0x10, RZ, 0xfc, !PT ;  /* 0x0000001006037812 */ /* 0x040fe200078efcff */
[----:B------:R-:W-:Y:S01]  /*2910*/  STL [R1+0x34], R17 ;  /* 0x0000341101007387 */ /* 0x000fe20000100800 */
[----:B------:R-:W-:Y:S01]  /*2920*/  LOP3.LUT R2, R6, 0x8, RZ, 0xfc, !PT ;  /* 0x0000000806027812 */ /* 0x000fe200078efcff */
[----:B------:R-:W-:-:S02]  /*2930*/  IMAD R10, R10, R45, RZ ;  /* 0x0000002d0a0a7224 */ /* 0x000fc400078e02ff */
[----:B------:R-:W-:Y:S01]  /*2940*/  STL [R1+0x30], R16 ;  /* 0x0000301001007387 */ /* 0x000fe20000100800 */
[-C--:B------:R-:W-:Y:S02]  /*2950*/  IMAD R9, R9, R45.reuse, RZ ;  /* 0x0000002d09097224 */ /* 0x080fe400078e02ff */
[-C--:B------:R-:W-:Y:S01]  /*2960*/  IMAD R8, R8, R45.reuse, RZ ;  /* 0x0000002d08087224 */ /* 0x080fe200078e02ff */
[----:B------:R-:W-:Y:S01]  /*2970*/  STL [R1+0x2c], R15 ;  /* 0x00002c0f01007387 */ /* 0x000fe20000100800 */
[-C--:B------:R-:W-:Y:S02]  /*2980*/  IMAD R7, R7, R45.reuse, RZ ;  /* 0x0000002d07077224 */ /* 0x080fe400078e02ff */
[-C--:B------:R-:W-:Y:S01]  /*2990*/  IMAD R3, R3, R45.reuse, RZ ;  /* 0x0000002d03037224 */ /* 0x080fe200078e02ff */
[----:B------:R-:W-:Y:S01]  /*29a0*/  STL [R1+0x28], R14 ;  /* 0x0000280e01007387 */ /* 0x000fe20000100800 */
[-C--:B------:R-:W-:Y:S02]  /*29b0*/  IMAD R2, R2, R45.reuse, RZ ;  /* 0x0000002d02027224 */ /* 0x080fe400078e02ff */
[----:B------:R-:W-:Y:S01]  /*29c0*/  IMAD R6, R6, R45, RZ ;  /* 0x0000002d06067224 */ /* 0x000fe200078e02ff */
[----:B------:R-:W-:Y:S04]  /*29d0*/  STL [R1+0x24], R11 ;  /* 0x0000240b01007387 */ /* 0x000fe80000100800 */
[----:B------:R-:W-:Y:S04]  /*29e0*/  STL [R1+0x20], R10 ;  /* 0x0000200a01007387 */ /* 0x000fe80000100800 */
[----:B------:R-:W-:Y:S04]  /*29f0*/  STL [R1+0x1c], R9 ;  /* 0x00001c0901007387 */ /* 0x000fe80000100800 */
[----:B------:R-:W-:Y:S04]  /*2a00*/  STL [R1+0x18], R8 ;  /* 0x0000180801007387 */ /* 0x000fe80000100800 */
[----:B------:R-:W-:Y:S04]  /*2a10*/  STL [R1+0x14], R7 ;  /* 0x0000140701007387 */ /* 0x000fe80000100800 */
[----:B------:R1:W-:Y:S04]  /*2a20*/  STL [R1+0x10], R3 ;  /* 0x0000100301007387 */ /* 0x0003e80000100800 */
[----:B------:R0:W-:Y:S01]  /*2a30*/  STL [R1+0xc], R2 ;  /* 0x00000c0201007387 */ /* 0x0001e20000100800 */
[----:B-12---:R-:W-:-:S07]  /*2a40*/  IMAD R3, R0, R43, RZ ;  /* 0x0000002b00037224 */ /* 0x006fce00078e02ff */
.L_x_1:
[----:B------:R-:W2:Y:S01]  /*2a50*/  LDL R8, [R1+0xc] ;  /* 0x00000c0001087983 */ /* 0x000ea20000100800 */
[----:B------:R-:W1:Y:S03]  /*2a60*/  LDC R7, c[0x0][0x3a8] ;  /* 0x0000ea00ff077b82 */ /* 0x000e660000000800 */
[----:B------:R-:W3:Y:S01]  /*2a70*/  LDL R16, [R1+0x10] ;  /* 0x0000100001107983 */ /* 0x000ee20000100800 */
[----:B0-----:R-:W0:Y:S01]  /*2a80*/  S2R R2, SR_TID.X ;  /* 0x0000000000027919 */ /* 0x001e220000002100 */
[----:B------:R-:W4:Y:S02]  /*2a90*/  S2R R6, SR_TID.X ;  /* 0x0000000000067919 */ /* 0x000f240000002100 */
[----:B------:R-:W5:Y:S04]  /*2aa0*/  LDL R15, [R1+0x14] ;  /* 0x00001400010f7983 */ /* 0x000f680000100800 */
[----:B------:R-:W3:Y:S04]  /*2ab0*/  LDL R14, [R1+0x18] ;  /* 0x00001800010e7983 */ /* 0x000ee80000100800 */
[----:B------:R-:W3:Y:S01]  /*2ac0*/  LDL R11, [R1+0x1c] ;  /* 0x00001c00010b7983 */ /* 0x000ee20000100800 */
[----:B------:R-:W-:-:S03]  /*2ad0*/  PRMT R74, RZ, 0x7610, R74 ;  /* 0x00007610ff4a7816 */ /* 0x000fc6000000004a */
[----:B------:R0:W-:Y:S04]  /*2ae0*/  STL.64 [R1+0x50], R34 ;  /* 0x0000502201007387 */ /* 0x0001e80000100a00 */
[----:B------:R-:W5:Y:S01]  /*2af0*/  LDL R9, [R1+0x20] ;  /* 0x0000200001097983 */ /* 0x000f620000100800 */
[----:B------:R-:W-:Y:S02]  /*2b00*/  PRMT R82, RZ, 0x7610, R82 ;  /* 0x00007610ff527816 */ /* 0x000fe40000000052 */
[----:B------:R-:W-:Y:S01]  /*2b10*/  PRMT R89, RZ, 0x7610, R89 ;  /* 0x00007610ff597816 */ /* 0x000fe20000000059 */
[----:B------:R-:W5:Y:S01]  /*2b20*/  LDL R17, [R1+0x38] ;  /* 0x0000380001117983 */ /* 0x000f620000100800 */
[----:B0-----:R-:W-:-:S03]  /*2b30*/  SHF.R.U32.HI R10, RZ, 0x6, R2 ;  /* 0x00000006ff0a7819 */ /* 0x001fc60000011602 */
[----:B------:R-:W5:Y:S01]  /*2b40*/  LDL R35, [R1+0x34] ;  /* 0x0000340001237983 */ /* 0x000f620000100800 */
[----:B----4-:R-:W-:-:S03]  /*2b50*/  SHF.R.U32.HI R6, RZ, 0x6, R6 ;  /* 0x00000006ff067819 */ /* 0x010fc60000011606 */
[----:B------:R-:W4:Y:S01]  /*2b60*/  LDL R40, [R1+0x30] ;  /* 0x0000300001287983 */ /* 0x000f220000100800 */
[----:B------:R-:W-:Y:S02]  /*2b70*/  SGXT.U32 R10, R10, 0x3 ;  /* 0x000000030a0a781a */ /* 0x000fe40000000000 */
[----:B------:R-:W-:Y:S01]  /*2b80*/  SGXT.U32 R6, R6, 0x3 ;  /* 0x000000030606781a */ /* 0x000fe20000000000 */
[----:B------:R-:W4:Y:S01]  /*2b90*/  LDL R34, [R1+0x44] ;  /* 0x0000440001227983 */ /* 0x000f220000100800 */
[C---:B------:R-:W-:Y:S02]  /*2ba0*/  ISETP.GE.AND P0, PT, R10.reuse, UR7, PT ;  /* 0x000000070a007c0c */ /* 0x040fe4000bf06270 */
[----:B------:R-:W-:Y:S01]  /*2bb0*/  LOP3.LUT R0, R10, 0x8, RZ, 0xfc, !PT ;  /* 0x000000080a007812 */ /* 0x000fe200078efcff */
[----:B-1----:R-:W-:-:S03]  /*2bc0*/  IMAD R6, R6, R7, RZ ;  /* 0x0000000706067224 */ /* 0x002fc600078e02ff */
[----:B------:R-:W-:Y:S01]  /*2bd0*/  ISETP.GE.AND P1, PT, R0, UR7, PT ;  /* 0x0000000700007c0c */ /* 0x000fe2000bf26270 */
[----:B------:R-:W-:-:S06]  /*2be0*/  IMAD.WIDE R6, R6, 0x2, R20 ;  /* 0x0000000206067825 */ /* 0x000fcc00078e0214 */
[----:B------:R2:W4:Y:S02]  /*2bf0*/  @!P0 LDG.E.U16 R74, desc[UR8][R6.64] ;  /* 0x00000008064a8981 */ /* 0x000524000c1e1500 */
[--C-:B--2---:R-:W-:Y:S02]  /*2c00*/  IMAD.WIDE R6, R8, 0x2, R20.reuse ;  /* 0x0000000208067825 */ /* 0x104fe400078e0214 */
[----:B------:R-:W2:Y:S04]  /*2c10*/  LDL R8, [R1+0x24] ;  /* 0x0000240001087983 */ /* 0x000ea80000100800 */
[----:B------:R3:W4:Y:S02]  /*2c20*/  @!P1 LDG.E.U16 R82, desc[UR8][R6.64] ;  /* 0x0000000806529981 */ /* 0x000724000c1e1500 */
[----:B---3--:R-:W-:-:S02]  /*2c30*/  IMAD.WIDE R6, R16, 0x2, R20 ;  /* 0x0000000210067825 */ /* 0x008fc400078e0214 */
[----:B------:R-:W3:Y:S01]  /*2c40*/  LDL R16, [R1+0x28] ;  /* 0x0000280001107983 */ /* 0x000ee20000100800 */
[----:B------:R-:W-:-:S04]  /*2c50*/  LOP3.LUT R0, R10, 0x10, RZ, 0xfc, !PT ;  /* 0x000000100a007812 */ /* 0x000fc800078efcff */
[----:B------:R-:W-:Y:S02]  /*2c60*/  ISETP.GE.AND P0, PT, R0, UR7, PT ;  /* 0x0000000700007c0c */ /* 0x000fe4000bf06270 */
[----:B------:R-:W-:-:S04]  /*2c70*/  LOP3.LUT R0, R10, 0x18, RZ, 0xfc, !PT ;  /* 0x000000180a007812 */ /* 0x000fc800078efcff */
[----:B------:R-:W-:Y:S02]  /*2c80*/  ISETP.GE.AND P1, PT, R0, UR7, PT ;  /* 0x0000000700007c0c */ /* 0x000fe4000bf26270 */
[----:B------:R-:W-:Y:S02]  /*2c90*/  LOP3.LUT R0, R10, 0x20, RZ, 0xfc, !PT ;  /* 0x000000200a007812 */ /* 0x000fe400078efcff */
[----:B------:R-:W-:-:S03]  /*2ca0*/  PRMT R87, RZ, 0x7610, R87 ;  /* 0x00007610ff577816 */ /* 0x000fc60000000057 */
[----:B------:R5:W4:Y:S01]  /*2cb0*/  @!P0 LDG.E.U16 R89, desc[UR8][R6.64] ;  /* 0x0000000806598981 */ /* 0x000b22000c1e1500 */
[----:B------:R-:W-:Y:S02]  /*2cc0*/  ISETP.GE.AND P0, PT, R0, UR7, PT ;  /* 0x0000000700007c0c */ /* 0x000fe4000bf06270 */
[----:B------:R-:W-:Y:S02]  /*2cd0*/  LOP3.LUT R0, R10, 0x28, RZ, 0xfc, !PT ;  /* 0x000000280a007812 */ /* 0x000fe400078efcff */
[----:B------:R-:W-:Y:S01]  /*2ce0*/  PRMT R86, RZ, 0x7610, R86 ;  /* 0x00007610ff567816 */ /* 0x000fe20000000056 */
[----:B-----5:R-:W-:Y:S01]  /*2cf0*/  IMAD.WIDE R6, R15, 0x2, R20 ;  /* 0x000000020f067825 */ /* 0x020fe200078e0214 */
[----:B------:R-:W-:Y:S01]  /*2d00*/  PRMT R88, RZ, 0x7610, R88 ;  /* 0x00007610ff587816 */ /* 0x000fe20000000058 */
[----:B------:R-:W5:Y:S04]  /*2d10*/  LDL R15, [R1+0x3c] ;  /* 0x00003c00010f7983 */ /* 0x000f680000100800 */
[----:B------:R0:W4:Y:S01]  /*2d20*/  @!P1 LDG.E.U16 R87, desc[UR8][R6.64] ;  /* 0x0000000806579981 */ /* 0x000122000c1e1500 */
[----:B------:R-:W-:-:S02]  /*2d30*/  ISETP.GE.AND P1, PT, R0, UR7, PT ;  /* 0x0000000700007c0c */ /* 0x000fc4000bf26270 */
[----:B------:R-:W-:Y:S01]  /*2d40*/  LOP3.LUT R0, R10, 0x30, RZ, 0xfc, !PT ;  /* 0x000000300a007812 */ /* 0x000fe200078efcff */
[----:B0-----:R-:W-:Y:S01]  /*2d50*/  IMAD.WIDE R6, R14, 0x2, R20 ;  /* 0x000000020e067825 */ /* 0x001fe200078e0214 */
[----:B------:R-:W-:Y:S01]  /*2d60*/  PRMT R90, RZ, 0x7610, R90 ;  /* 0x00007610ff5a7816 */ /* 0x000fe2000000005a */
[----:B------:R-:W4:Y:S04]  /*2d70*/  LDL R14, [R1+0x2c] ;  /* 0x00002c00010e7983 */ /* 0x000f280000100800 */
[----:B------:R0:W5:Y:S01]  /*2d80*/  @!P0 LDG.E.U16 R86, desc[UR8][R6.64] ;  /* 0x0000000806568981 */ /* 0x000162000c1e1500 */
[----:B------:R-:W-:Y:S01]  /*2d90*/  ISETP.GE.AND P0, PT, R0, UR7, PT ;  /* 0x0000000700007c0c */ /* 0x000fe2000bf06270 */
[----:B0-----:R-:W-:Y:S01]  /*2da0*/  IMAD.WIDE R6, R11, 0x2, R20 ;  /* 0x000000020b067825 */ /* 0x001fe200078e0214 */
[----:B------:R-:W-:-:S04]  /*2db0*/  LOP3.LUT R0, R10, 0x38, RZ, 0xfc, !PT ;  /* 0x000000380a007812 */ /* 0x000fc800078efcff */
[----:B------:R0:W5:Y:S02]  /*2dc0*/  @!P1 LDG.E.U16 R88, desc[UR8][R6.64] ;  /* 0x0000000806589981 */ /* 0x000164000c1e1500 */
[----:B0-----:R-:W-:-:S05]  /*2dd0*/  IMAD.WIDE R6, R9, 0x2, R20 ;  /* 0x0000000209067825 */ /* 0x001fca00078e0214 */
[----:B------:R2:W5:Y:S01]  /*2de0*/  @!P0 LDG.E.U16 R90, desc[UR8][R6.64] ;  /* 0x00000008065a8981 */ /* 0x000562000c1e1500 */
[----:B------:R-:W-:Y:S02]  /*2df0*/  ISETP.GE.AND P0, PT, R0, UR7, PT ;  /* 0x0000000700007c0c */ /* 0x000fe4000bf06270 */
[----:B------:R-:W-:Y:S01]  /*2e00*/  PRMT R83, RZ, 0x7610, R83 ;  /* 0x00007610ff537816 */ /* 0x000fe20000000053 */
[----:B--2---:R-:W-:-:S10]  /*2e10*/  IMAD.WIDE R6, R8, 0x2, R20 ;  /* 0x0000000208067825 */ /* 0x004fd400078e0214 */
[----:B------:R3:W2:Y:S02]  /*2e20*/  @!P0 LDG.E.U16 R83, desc[UR8][R6.64] ;  /* 0x0000000806538981 */ /* 0x0006a4000c1e1500 */
[----:B---3--:R-:W-:Y:S02]  /*2e30*/  IMAD.WIDE R6, R16, 0x2, R20 ;  /* 0x0000000210067825 */ /* 0x008fe400078e0214 */
[----:B------:R-:W3:Y:S01]  /*2e40*/  LDL R16, [R1+0x40] ;  /* 0x0000400001107983 */ /* 0x000ee20000100800 */
[----:B------:R-:W-:Y:S02]  /*2e50*/  LOP3.LUT R0, R10, 0x40, RZ, 0xfc, !PT ;  /* 0x000000400a007812 */ /* 0x000fe400078efcff */
[----:B------:R-:W-:Y:S02]  /*2e60*/  LOP3.LUT R2, R2, 0x7f, RZ, 0xc0, !PT ;  /* 0x0000007f02027812 */ /* 0x000fe400078ec0ff */
[----:B------:R-:W-:Y:S02]  /*2e70*/  ISETP.GE.AND P6, PT, R0, UR7, PT ;  /* 0x0000000700007c0c */ /* 0x000fe4000bfc6270 */
[----:B------:R-:W-:-:S02]  /*2e80*/  LOP3.LUT R0, R10, 0x48, RZ, 0xfc, !PT ;  /* 0x000000480a007812 */ /* 0x000fc400078efcff */
[----:B------:R-:W-:Y:S02]  /*2e90*/  ISETP.GE.AND P0, PT, R2, UR7, PT ;  /* 0x0000000702007c0c */ /* 0x000fe4000bf06270 */
[----:B------:R-:W-:Y:S02]  /*2ea0*/  ISETP.GE.AND P1, PT, R0, UR7, PT ;  /* 0x0000000700007c0c */ /* 0x000fe4000bf26270 */
[C---:B------:R-:W-:Y:S02]  /*2eb0*/  LOP3.LUT R2, R10.reuse, 0x50, RZ, 0xfc, !PT ;  /* 0x000000500a027812 */ /* 0x040fe400078efcff */
[C---:B------:R-:W-:Y:S02]  /*2ec0*/  LOP3.LUT R8, R10.reuse, 0x58, RZ, 0xfc, !PT ;  /* 0x000000580a087812 */ /* 0x040fe400078efcff */
[----:B------:R-:W-:Y:S02]  /*2ed0*/  LOP3.LUT R9, R10, 0x60, RZ, 0xfc, !PT ;  /* 0x000000600a097812 */ /* 0x000fe400078efcff */
[----:B------:R-:W-:-:S02]  /*2ee0*/  ISETP.GE.AND P2, PT, R2, UR7, PT ;  /* 0x0000000702007c0c */ /* 0x000fc4000bf46270 */
[----:B------:R-:W-:Y:S02]  /*2ef0*/  ISETP.GE.AND P3, PT, R8, UR7, PT ;  /* 0x0000000708007c0c */ /* 0x000fe4000bf66270 */
[----:B------:R-:W-:Y:S02]  /*2f00*/  ISETP.GE.AND P4, PT, R9, UR7, PT ;  /* 0x0000000709007c0c */ /* 0x000fe4000bf86270 */
[----:B------:R-:W-:Y:S02]  /*2f10*/  PRMT R2, RZ, 0x7610, R2 ;  /* 0x00007610ff027816 */ /* 0x000fe40000000002 */
[----:B------:R-:W-:Y:S02]  /*2f20*/  PRMT R0, RZ, 0x7610, R0 ;  /* 0x00007610ff007816 */ /* 0x000fe40000000000 */
[----:B------:R-:W-:Y:S02]  /*2f30*/  LOP3.LUT R11, R10, 0x68, RZ, 0xfc, !PT ;  /* 0x000000680a0b7812 */ /* 0x000fe400078efcff */
[----:B------:R-:W2:Y:S01]  /*2f40*/  @!P6 LDG.E.U16 R2, desc[UR8][R6.64] ;  /* 0x000000080602e981 */ /* 0x000ea2000c1e1500 */
[----:B------:R-:W-:-:S02]  /*2f50*/  PRMT R80, RZ, 0x7610, R80 ;  /* 0x00007610ff507816 */ /* 0x000fc40000000050 */
[----:B------:R-:W-:Y:S01]  /*2f60*/  ISETP.GE.AND P5, PT, R11, UR7, PT ;  /* 0x000000070b007c0c */ /* 0x000fe2000bfa6270 */
[--C-:B----4-:R-:W-:Y:S01]  /*2f70*/  IMAD.WIDE R8, R14, 0x2, R20.reuse ;  /* 0x000000020e087825 */ /* 0x110fe200078e0214 */
[C---:B------:R-:W-:Y:S02]  /*2f80*/  LOP3.LUT R14, R10.reuse, 0x70, RZ, 0xfc, !PT ;  /* 0x000000700a0e7812 */ /* 0x040fe400078efcff */
[----:B------:R-:W-:Y:S02]  /*2f90*/  LOP3.LUT R10, R10, 0x78, RZ, 0xfc, !PT ;  /* 0x000000780a0a7812 */ /* 0x000fe400078efcff */
[----:B------:R0:W4:Y:S01]  /*2fa0*/  @!P1 LDG.E.U16 R0, desc[UR8][R8.64] ;  /* 0x0000000808009981 */ /* 0x000122000c1e1500 */
[----:B------:R-:W-:Y:S02]  /*2fb0*/  ISETP.GE.AND P6, PT, R14, UR7, PT ;  /* 0x000000070e007c0c */ /* 0x000fe4000bfc6270 */
[----:B------:R-:W-:Y:S01]  /*2fc0*/  ISETP.GE.AND P1, PT, R10, UR7, PT ;  /* 0x000000070a007c0c */ /* 0x000fe2000bf26270 */
[----:B------:R-:W-:Y:S01]  /*2fd0*/  IMAD.WIDE R10, R17, 0x2, R20 ;  /* 0x00000002110a7825 */ /* 0x000fe200078e0214 */
[----:B------:R-:W-:-:S03]  /*2fe0*/  PRMT R81, RZ, 0x7610, R81 ;  /* 0x00007610ff517816 */ /* 0x000fc60000000051 */
[----:B0-----:R-:W-:Y:S01]  /*2ff0*/  IMAD.WIDE R8, R35, 0x2, R20 ;  /* 0x0000000223087825 */ /* 0x001fe200078e0214 */
[----:B------:R-:W-:Y:S02]  /*3000*/  PRMT R79, RZ, 0x7610, R79 ;  /* 0x00007610ff4f7816 */ /* 0x000fe4000000004f */
[----:B------:R-:W-:Y:S01]  /*3010*/  PRMT R76, RZ, 0x7610, R76 ;  /* 0x00007610ff4c7816 */ /* 0x000fe2000000004c */
[----:B------:R-:W-:Y:S01]  /*3020*/  IMAD.WIDE R6, R40, 0x2, R20 ;  /* 0x0000000228067825 */ /* 0x000fe200078e0214 */
[----:B------:R-:W-:Y:S01]  /*3030*/  PRMT R75, RZ, 0x7610, R75 ;  /* 0x00007610ff4b7816 */ /* 0x000fe2000000004b */
[----:B------:R0:W2:Y:S01]  /*3040*/  @!P3 LDG.E.U16 R80, desc[UR8][R8.64] ;  /* 0x000000080850b981 */ /* 0x0000a2000c1e1500 */
[----:B------:R-:W-:Y:S01]  /*3050*/  PRMT R78, RZ, 0x7610, R78 ;  /* 0x00007610ff4e7816 */ /* 0x000fe2000000004e */
[--C-:B-----5:R-:W-:Y:S02]  /*3060*/  IMAD.WIDE R14, R15, 0x2, R20.reuse ;  /* 0x000000020f0e7825 */ /* 0x120fe400078e0214 */
[----:B------:R-:W5:Y:S04]  /*3070*/  @!P2 LDG.E.U16 R81, desc[UR8][R6.64] ;  /* 0x000000080651a981 */ /* 0x000f68000c1e1500 */
[----:B------:R1:W2:Y:S01]  /*3080*/  @!P4 LDG.E.U16 R79, desc[UR8][R10.64] ;  /* 0x000000080a4fc981 */ /* 0x0002a2000c1e1500 */
[----:B0-----:R-:W-:-:S03]  /*3090*/  IMAD.WIDE R8, R34, 0x2, R20 ;  /* 0x0000000222087825 */ /* 0x001fc600078e0214 */
[----:B------:R0:W2:Y:S04]  /*30a0*/  @!P5 LDG.E.U16 R76, desc[UR8][R14.64] ;  /* 0x000000080e4cd981 */ /* 0x0000a8000c1e1500 */
[----:B------:R0:W2:Y:S01]  /*30b0*/  @!P1 LDG.E.U16 R78, desc[UR8][R8.64] ;  /* 0x00000008084e9981 */ /* 0x0000a2000c1e1500 */
[----:B------:R-:W-:Y:S01]  /*30c0*/  LOP3.LUT R29, R29, R28, RZ, 0x3c, !PT ;  /* 0x0000001c1d1d7212 */ /* 0x000fe200078e3cff */
[----:B-1----:R-:W-:Y:S01]  /*30d0*/  IMAD.WIDE R10, R3, 0x2, R26 ;  /* 0x00000002030a7825 */ /* 0x002fe200078e021a */
[----:B------:R-:W-:Y:S02]  /*30e0*/  PRMT R36, RZ, 0x7610, R36 ;  /* 0x00007610ff247816 */ /* 0x000fe40000000024 */
[----:B------:R-:W-:Y:S02]  /*30f0*/  LOP3.LUT R123, R123, R122, RZ, 0x3c, !PT ;  /* 0x0000007a7b7b7212 */ /* 0x000fe400078e3cff */
[----:B------:R-:W-:Y:S01]  /*3100*/  LOP3.LUT R28, R29, R28, RZ, 0x3c, !PT ;  /* 0x0000001c1d1c7212 */ /* 0x000fe200078e3cff */
[----:B0-----:R-:W-:Y:S01]  /*3110*/  IMAD.WIDE R14, R3, 0x2, R18 ;  /* 0x00000002030e7825 */ /* 0x001fe200078e0212 */
[----:B------:R-:W-:-:S02]  /*3120*/  PRMT R46, RZ, 0x7610, R46 ;  /* 0x00007610ff2e7816 */ /* 0x000fc4000000002e */
[----:B------:R-:W-:Y:S02]  /*3130*/  LOP3.LUT R122, R123, R122, RZ, 0x3c, !PT ;  /* 0x0000007a7b7a7212 */ /* 0x000fe400078e3cff */
[----:B------:R-:W-:Y:S02]  /*3140*/  LOP3.LUT R29, R29, R28, RZ, 0x3c, !PT ;  /* 0x0000001c1d1d7212 */ /* 0x000fe400078e3cff */
[----:B------:R-:W-:Y:S01]  /*3150*/  PRMT R70, RZ, 0x7610, R70 ;  /* 0x00007610ff467816 */ /* 0x000fe20000000046 */
[----:B------:R-:W-:Y:S01]  /*3160*/  IMAD.WIDE R8, R3, 0x2, R30 ;  /* 0x0000000203087825 */ /* 0x000fe200078e021e */
[----:B------:R-:W-:Y:S02]  /*3170*/  PRMT R47, RZ, 0x7610, R47 ;  /* 0x00007610ff2f7816 */ /* 0x000fe4000000002f */
[----:B------:R-:W-:Y:S02]  /*3180*/  LOP3.LUT R123, R123, R122, RZ, 0x3c, !PT ;  /* 0x0000007a7b7b7212 */ /* 0x000fe400078e3cff */
[----:B------:R-:W-:Y:S01]  /*3190*/  PRMT R69, RZ, 0x7610, R69 ;  /* 0x00007610ff457816 */ /* 0x000fe20000000045 */
[----:B------:R-:W-:Y:S01]  /*31a0*/  IMAD.WIDE R6, R3, 0x2, R84 ;  /* 0x0000000203067825 */ /* 0x000fe200078e0254 */
[----:B------:R-:W-:-:S02]  /*31b0*/  PRMT R48, RZ, 0x7610, R48 ;  /* 0x00007610ff307816 */ /* 0x000fc40000000030 */
[----:B------:R-:W-:Y:S02]  /*31c0*/  PRMT R68, RZ, 0x7610, R68 ;  /* 0x00007610ff447816 */ /* 0x000fe40000000044 */
[----:B------:R-:W-:Y:S02]  /*31d0*/  PRMT R55, RZ, 0x7610, R55 ;  /* 0x00007610ff377816 */ /* 0x000fe40000000037 */
[----:B------:R-:W-:Y:S02]  /*31e0*/  PRMT R71, RZ, 0x7610, R71 ;  /* 0x00007610ff477816 */ /* 0x000fe40000000047 */
[-C--:B------:R-:W-:Y:S02]  /*31f0*/  LOP3.LUT R5, R5, R4.reuse, RZ, 0x3c, !PT ;  /* 0x0000000405057212 */ /* 0x080fe400078e3cff */
[----:B------:R-:W-:Y:S01]  /*3200*/  PRMT R45, RZ, 0x7610, R45 ;  /* 0x00007610ff2d7816 */ /* 0x000fe2000000002d */
[----:B------:R-:W-:Y:S01]  /*3210*/  IMAD.MOV.U32 R34, RZ, RZ, R51 ;  /* 0x000000ffff227224 */ /* 0x000fe200078e0033 */
[----:B------:R-:W-:Y:S01]  /*3220*/  LOP3.LUT R4, R5, R4, RZ, 0x3c, !PT ;  /* 0x0000000405047212 */ /* 0x000fe200078e3cff */
[----:B------:R-:W-:Y:S01]  /*3230*/  IMAD.MOV.U32 R35, RZ, RZ, R73 ;  /* 0x000000ffff237224 */ /* 0x000fe200078e0049 */
[----:B------:R-:W-:-:S02]  /*3240*/  PRMT R43, RZ, 0x7610, R43 ;  /* 0x00007610ff2b7816 */ /* 0x000fc4000000002b */
[----:B------:R-:W-:Y:S02]  /*3250*/  LOP3.LUT R5, R5, R4, RZ, 0x3c, !PT ;  /* 0x0000000405057212 */ /* 0x000fe400078e3cff */
[----:B------:R-:W-:Y:S02]  /*3260*/  PRMT R42, RZ, 0x7610, R42 ;  /* 0x00007610ff2a7816 */ /* 0x000fe4000000002a */
[----:B------:R-:W-:Y:S02]  /*3270*/  LOP3.LUT R103, R103, R102, RZ, 0x3c, !PT ;  /* 0x0000006667677212 */ /* 0x000fe400078e3cff */
[----:B------:R-:W-:Y:S02]  /*3280*/  LOP3.LUT R109, R109, R108, RZ, 0x3c, !PT ;  /* 0x0000006c6d6d7212 */ /* 0x000fe400078e3cff */
[----:B------:R-:W-:Y:S02]  /*3290*/  LOP3.LUT R102, R103, R102, RZ, 0x3c, !PT ;  /* 0x0000006667667212 */ /* 0x000fe400078e3cff */
[----:B------:R-:W-:-:S02]  /*32a0*/  LOP3.LUT R108, R109, R108, RZ, 0x3c, !PT ;  /* 0x0000006c6d6c7212 */ /* 0x000fc400078e3cff */
[----:B------:R-:W-:Y:S02]  /*32b0*/  LOP3.LUT R103, R103, R102, RZ, 0x3c, !PT ;  /* 0x0000006667677212 */ /* 0x000fe400078e3cff */
[----:B------:R-:W-:Y:S02]  /*32c0*/  LOP3.LUT R119, R119, R118, RZ, 0x3c, !PT ;  /* 0x0000007677777212 */ /* 0x000fe400078e3cff */
[----:B------:R-:W-:Y:S02]  /*32d0*/  LOP3.LUT R109, R109, R108, RZ, 0x3c, !PT ;  /* 0x0000006c6d6d7212 */ /* 0x000fe400078e3cff */
[----:B------:R-:W-:Y:S02]  /*32e0*/  LOP3.LUT R118, R119, R118, RZ, 0x3c, !PT ;  /* 0x0000007677767212 */ /* 0x000fe400078e3cff */
[----:B------:R-:W-:Y:S02]  /*32f0*/  LOP3.LUT R115, R115, R114, RZ, 0x3c, !PT ;  /* 0x0000007273737212 */ /* 0x000fe400078e3cff */
[----:B------:R-:W-:-:S02]  /*3300*/  LOP3.LUT R119, R119, R118, RZ, 0x3c, !PT ;  /* 0x0000007677777212 */ /* 0x000fc400078e3cff */
[----:B------:R-:W-:-:S04]  /*3310*/  LOP3.LUT R114, R115, R114, RZ, 0x3c, !PT ;  /* 0x0000007273727212 */ /* 0x000fc800078e3cff */
[----:B------:R-:W-:Y:S01]  /*3320*/  LOP3.LUT R115, R115, R114, RZ, 0x3c, !PT ;  /* 0x0000007273737212 */ /* 0x000fe200078e3cff */
[----:B---3--:R-:W-:-:S05]  /*3330*/  IMAD.WIDE R16, R16, 0x2, R20 ;  /* 0x0000000210107825 */ /* 0x008fca00078e0214 */
[----:B------:R0:W3:Y:S01]  /*3340*/  @!P6 LDG.E.U16 R75, desc[UR8][R16.64] ;  /* 0x00000008104be981 */ /* 0x0000e2000c1e1500 */
[----:B------:R-:W-:Y:S01]  /*3350*/  BAR.SYNC.DEFER_BLOCKING 0x0 ;  /* 0x0000000000007b1d */ /* 0x000fe20000010000 */
[----:B0-----:R-:W-:-:S05]  /*3360*/  IMAD.WIDE R16, R3, 0x2, R28 ;  /* 0x0000000203107825 */ /* 0x001fca00078e021c */
[----:B------:R0:W2:Y:S04]  /*3370*/  @!P0 LDG.E.U16 R36, desc[UR8][R10.64] ;  /* 0x000000080a248981 */ /* 0x0000a8000c1e1500 */
[----:B------:R1:W2:Y:S04]  /*3380*/  @!P0 LDG.E.U16 R46, desc[UR8][R14.64] ;  /* 0x000000080e2e8981 */ /* 0x0002a8000c1e1500 */
[----:B------:R1:W2:Y:S01]  /*3390*/  @!P0 LDG.E.U16 R47, desc[UR8][R8.64] ;  /* 0x00000008082f8981 */ /* 0x0002a2000c1e1500 */
[----:B0-----:R-:W-:-:S03]  /*33a0*/  IMAD.WIDE R10, R3, 0x2, R22 ;  /* 0x00000002030a7825 */ /* 0x001fc600078e0216 */
[----:B------:R0:W2:Y:S01]  /*33b0*/  @!P0 LDG.E.U16 R69, desc[UR8][R16.64] ;  /* 0x0000000810458981 */ /* 0x0000a2000c1e1500 */
[--C-:B-1----:R-:W-:Y:S01]  /*33c0*/  IMAD.MOV.U32 R14, RZ, RZ, R44.reuse ;  /* 0x000000ffff0e7224 */ /* 0x102fe200078e002c */
[----:B------:R-:W-:Y:S01]  /*33d0*/  PRMT R44, RZ, 0x7610, R44 ;  /* 0x00007610ff2c7816 */ /* 0x000fe2000000002c */
[----:B------:R-:W-:Y:S01]  /*33e0*/  IMAD.MOV.U32 R15, RZ, RZ, R39 ;  /* 0x000000ffff0f7224 */ /* 0x000fe200078e0027 */
[----:B------:R1:W2:Y:S01]  /*33f0*/  @!P0 LDG.E.U16 R70, desc[UR8][R10.64] ;  /* 0x000000080a468981 */ /* 0x0002a2000c1e1500 */
[----:B------:R-:W-:-:S03]  /*3400*/  IMAD.WIDE R8, R3, 0x2, R14 ;  /* 0x0000000203087825 */ /* 0x000fc600078e020e */
[----:B------:R4:W2:Y:S01]  /*3410*/  @!P0 LDG.E.U16 R48, desc[UR8][R6.64] ;  /* 0x0000000806308981 */ /* 0x0008a2000c1e1500 */
[----:B0-----:R-:W-:-:S03]  /*3420*/  IMAD.MOV.U32 R17, RZ, RZ, R38 ;  /* 0x000000ffff117224 */ /* 0x001fc600078e0026 */
[----:B------:R-:W2:Y:S01]  /*3430*/  @!P0 LDG.E.U16 R68, desc[UR8][R8.64] ;  /* 0x0000000808448981 */ /* 0x000ea2000c1e1500 */
[----:B-1----:R-:W-:-:S04]  /*3440*/  IMAD.WIDE R10, R3, 0x2, R122 ;  /* 0x00000002030a7825 */ /* 0x002fc800078e027a */
[C---:B------:R-:W-:Y:S01]  /*3450*/  IMAD.WIDE R38, R3.reuse, 0x2, R124 ;  /* 0x0000000203267825 */ /* 0x040fe200078e027c */
[----:B------:R0:W2:Y:S03]  /*3460*/  @!P0 LDG.E.U16 R44, desc[UR8][R10.64] ;  /* 0x000000080a2c8981 */ /* 0x0000a6000c1e1500 */
[----:B----4-:R-:W-:Y:S01]  /*3470*/  IMAD.WIDE R6, R3, 0x2, R24 ;  /* 0x0000000203067825 */ /* 0x010fe200078e0218 */
[----:B------:R1:W4:Y:S03]  /*3480*/  @!P0 LDG.E.U16 R55, desc[UR8][R38.64] ;  /* 0x0000000826378981 */ /* 0x000326000c1e1500 */
[----:B------:R-:W-:Y:S01]  /*3490*/  IMAD.MOV.U32 R16, RZ, RZ, R37 ;  /* 0x000000ffff107224 */ /* 0x000fe200078e0025 */
[----:B------:R5:W2:Y:S01]  /*34a0*/  @!P0 LDG.E.U16 R71, desc[UR8][R6.64] ;  /* 0x0000000806478981 */ /* 0x000aa2000c1e1500 */
[----:B0-----:R-:W-:-:S02]  /*34b0*/  IMAD.MOV.U32 R10, RZ, RZ, R72 ;  /* 0x000000ffff0a7224 */ /* 0x001fc400078e0048 */
[----:B------:R-:W-:Y:S02]  /*34c0*/  IMAD.MOV.U32 R11, RZ, RZ, R52 ;  /* 0x000000ffff0b7224 */ /* 0x000fe400078e0034 */
[--C-:B------:R-:W-:Y:S01]  /*34d0*/  IMAD.MOV.U32 R9, RZ, RZ, R54.reuse ;  /* 0x000000ffff097224 */ /* 0x100fe200078e0036 */
[----:B------:R-:W-:Y:S01]  /*34e0*/  PRMT R54, RZ, 0x7610, R54 ;  /* 0x00007610ff367816 */ /* 0x000fe20000000036 */
[----:B-1----:R-:W-:-:S04]  /*34f0*/  IMAD.WIDE R38, R3, 0x2, R10 ;  /* 0x0000000203267825 */ /* 0x002fc800078e020a */
[C---:B-----5:R-:W-:Y:S01]  /*3500*/  IMAD.WIDE R6, R3.reuse, 0x2, R16 ;  /* 0x0000000203067825 */ /* 0x060fe200078e0210 */
[----:B------:R0:W5:Y:S03]  /*3510*/  @!P0 LDG.E.U16 R54, desc[UR8][R38.64] ;  /* 0x0000000826368981 */ /* 0x000166000c1e1500 */
[--C-:B------:R-:W-:Y:S01]  /*3520*/  IMAD.MOV.U32 R8, RZ, RZ, R53.reuse ;  /* 0x000000ffff087224 */ /* 0x100fe200078e0035 */
[----:B------:R-:W-:Y:S01]  /*3530*/  PRMT R53, RZ, 0x7610, R53 ;  /* 0x00007610ff357816 */ /* 0x000fe20000000035 */
[----:B------:R1:W2:Y:S01]  /*3540*/  @!P0 LDG.E.U16 R45, desc[UR8][R6.64] ;  /* 0x00000008062d8981 */ /* 0x0002a2000c1e1500 */
[----:B0-----:R-:W-:Y:S01]  /*3550*/  IMAD.WIDE R38, R3, 0x2, R12 ;  /* 0x0000000203267825 */ /* 0x001fe200078e020c */
[----:B------:R-:W-:-:S03]  /*3560*/  PRMT R52, RZ, 0x7610, R52 ;  /* 0x00007610ff347816 */ /* 0x000fc60000000034 */
[C---:B-1----:R-:W-:Y:S01]  /*3570*/  IMAD.WIDE R6, R3.reuse, 0x2, R34 ;  /* 0x0000000203067825 */ /* 0x042fe200078e0222 */
[----:B------:R0:W3:Y:S03]  /*3580*/  @!P0 LDG.E.U16 R53, desc[UR8][R38.64] ;  /* 0x0000000826358981 */ /* 0x0000e6000c1e1500 */
[C---:B------:R-:W-:Y:S01]  /*3590*/  IMAD.WIDE R40, R3.reuse, 0x2, R8 ;  /* 0x0000000203287825 */ /* 0x040fe200078e0208 */
[----:B------:R1:W3:Y:S04]  /*35a0*/  @!P0 LDG.E.U16 R43, desc[UR8][R6.64] ;  /* 0x00000008062b8981 */ /* 0x0002e8000c1e1500 */
[----:B------:R1:W3:Y:S01]  /*35b0*/  @!P0 LDG.E.U16 R42, desc[UR8][R40.64] ;  /* 0x00000008282a8981 */ /* 0x0002e2000c1e1500 */
[----:B0-----:R-:W-:-:S04]  /*35c0*/  IMAD.WIDE R38, R3, 0x2, R4 ;  /* 0x0000000203267825 */ /* 0x001fc800078e0204 */
[----:B-1----:R-:W-:Y:S01]  /*35d0*/  IMAD.MOV.U32 R6, RZ, RZ, R50 ;  /* 0x000000ffff067224 */ /* 0x002fe200078e0032 */
[----:B------:R0:W3:Y:S01]  /*35e0*/  @!P0 LDG.E.U16 R52, desc[UR8][R38.64] ;  /* 0x0000000826348981 */ /* 0x0000e2000c1e1500 */
[----:B------:R-:W-:Y:S01]  /*35f0*/  IMAD.MOV.U32 R7, RZ, RZ, R49 ;  /* 0x000000ffff077224 */ /* 0x000fe200078e0031 */
[----:B------:R-:W-:Y:S01]  /*3600*/  PRMT R41, RZ, 0x7610, R41 ;  /* 0x00007610ff297816 */ /* 0x000fe20000000029 */
[----:B------:R-:W-:Y:S01]  /*3610*/  IMAD.WIDE R50, R3, 0x2, R6 ;  /* 0x0000000203327825 */ /* 0x000fe200078e0206 */
[----:B------:R-:W-:-:S03]  /*3620*/  PRMT R40, RZ, 0x7610, R40 ;  /* 0x00007610ff287816 */ /* 0x000fc60000000028 */
[C---:B0-----:R-:W-:Y:S01]  /*3630*/  IMAD.WIDE R38, R3.reuse, 0x2, R94 ;  /* 0x0000000203267825 */ /* 0x041fe200078e025e */
[----:B------:R0:W3:Y:S04]  /*3640*/  @!P0 LDG.E.U16 R41, desc[UR8][R50.64] ;  /* 0x0000000832298981 */ /* 0x0000e8000c1e1500 */
[----:B------:R1:W3:Y:S01]  /*3650*/  @!P0 LDG.E.U16 R40, desc[UR8][R38.64] ;  /* 0x0000000826288981 */ /* 0x0002e2000c1e1500 */
[----:B0-----:R-:W-:Y:S01]  /*3660*/  PRMT R51, RZ, 0x7610, R51 ;  /* 0x00007610ff337816 */ /* 0x001fe20000000033 */
[----:B-1----:R-:W-:-:S05]  /*3670*/  IMAD.WIDE R38, R3, 0x2, R96 ;  /* 0x0000000203267825 */ /* 0x002fca00078e0260 */
[----:B------:R0:W3:Y:S01]  /*3680*/  @!P0 LDG.E.U16 R51, desc[UR8][R38.64] ;  /* 0x0000000826338981 */ /* 0x0000e2000c1e1500 */
[----:B------:R-:W-:Y:S01]  /*3690*/  IMAD.WIDE R72, R3, 0x2, R102 ;  /* 0x0000000203487825 */ /* 0x000fe200078e0266 */
[----:B------:R-:W-:Y:S02]  /*36a0*/  PRMT R50, RZ, 0x7610, R50 ;  /* 0x00007610ff327816 */ /* 0x000fe40000000032 */
[----:B0-----:R-:W-:-:S06]  /*36b0*/  PRMT R39, RZ, 0x7610, R39 ;  /* 0x00007610ff277816 */ /* 0x001fcc0000000027 */
[----:B------:R0:W3:Y:S01]  /*36c0*/  @!P0 LDG.E.U16 R39, desc[UR8][R72.64] ;  /* 0x0000000848278981 */ /* 0x0000e2000c1e1500 */
[----:B------:R-:W-:Y:S01]  /*36d0*/  PRMT R38, RZ, 0x7610, R38 ;  /* 0x00007610ff267816 */ /* 0x000fe20000000026 */
[----:B0-----:R-:W-:-:S05]  /*36e0*/  IMAD.WIDE R72, R3, 0x2, R108 ;  /* 0x0000000203487825 */ /* 0x001fca00078e026c */
[----:B------:R0:W3:Y:S01]  /*36f0*/  @!P0 LDG.E.U16 R50, desc[UR8][R72.64] ;  /* 0x0000000848328981 */ /* 0x0000e2000c1e1500 */
[----:B------:R-:W-:Y:S01]  /*3700*/  PRMT R49, RZ, 0x7610, R49 ;  /* 0x00007610ff317816 */ /* 0x000fe20000000031 */
[----:B0-----:R-:W-:-:S05]  /*3710*/  IMAD.WIDE R72, R3, 0x2, R118 ;  /* 0x0000000203487825 */ /* 0x001fca00078e0276 */
[----:B------:R0:W3:Y:S02]  /*3720*/  @!P0 LDG.E.U16 R38, desc[UR8][R72.64] ;  /* 0x0000000848268981 */ /* 0x0000e4000c1e1500 */
[----:B0-----:R-:W-:-:S05]  /*3730*/  IMAD.WIDE R72, R3, 0x2, R114 ;  /* 0x0000000203487825 */ /* 0x001fca00078e0272 */
[----:B------:R0:W3:Y:S02]  /*3740*/  @!P0 LDG.E.U16 R49, desc[UR8][R72.64] ;  /* 0x0000000848318981 */ /* 0x0000e4000c1e1500 */
[----:B0-----:R-:W0:Y:S02]  /*3750*/  S2R R73, SR_TID.X ;  /* 0x0000000000497919 */ /* 0x001e240000002100 */
[C---:B0-----:R-:W-:Y:S01]  /*3760*/  LOP3.LUT R77, R73.reuse, 0x1c0, RZ, 0xc0, !PT ;  /* 0x000001c0494d7812 */ /* 0x041fe200078ec0ff */
[----:B------:R-:W-:-:S03]  /*3770*/  IMAD.SHL.U32 R72, R73, 0x2, RZ ;  /* 0x0000000249487824 */ /* 0x000fc600078e00ff */
[----:B------:R-:W-:-:S04]  /*3780*/  SHF.R.U32.HI R77, RZ, 0x2, R77 ;  /* 0x00000002ff4d7819 */ /* 0x000fc8000001164d */
[----:B------:R-:W-:-:S05]  /*3790*/  LOP3.LUT R77, R77, 0x3fe, R72, 0x78, !PT ;  /* 0x000003fe4d4d7812 */ /* 0x000fca00078e7848 */
[----:B------:R0:W-:Y:S04]  /*37a0*/  STS.U16 [R77+UR5+0x9000], R86 ;  /* 0x009000564d007988 */ /* 0x0001e80008000405 */
[----:B------:R1:W-:Y:S01]  /*37b0*/  STS.U16 [R77+UR5+0x8800], R89 ;  /* 0x008800594d007988 */ /* 0x0003e20008000405 */
[----:B0-----:R-:W-:-:S03]  /*37c0*/  IMAD.MOV.U32 R86, RZ, RZ, R92 ;  /* 0x000000ffff567224 */ /* 0x001fc600078e005c */
[----:B------:R-:W3:Y:S01]  /*37d0*/  LDL.LU R92, [R1+0x4] ;  /* 0x00000400015c7983 */ /* 0x000ee20000300800 */
[----:B-1----:R-:W-:-:S03]  /*37e0*/  IMAD.MOV.U32 R89, RZ, RZ, R93 ;  /* 0x000000ffff597224 */ /* 0x002fc600078e005d */
[----:B------:R-:W3:Y:S01]  /*37f0*/  LDL.LU R93, [R1] ;  /* 0x00000000015d7983 */ /* 0x000ee20000300800 */
[----:B------:R-:W-:Y:S02]  /*3800*/  LOP3.LUT R111, R111, R110, RZ, 0x3c, !PT ;  /* 0x0000006e6f6f7212 */ /* 0x000fe400078e3cff */
[----:B------:R-:W-:Y:S02]  /*3810*/  LOP3.LUT R105, R105, R104, RZ, 0x3c, !PT ;  /* 0x0000006869697212 */ /* 0x000fe400078e3cff */
[----:B------:R-:W-:Y:S02]  /*3820*/  LOP3.LUT R110, R111, R110, RZ, 0x3c, !PT ;  /* 0x0000006e6f6e7212 */ /* 0x000fe400078e3cff */
[----:B------:R-:W-:Y:S02]  /*3830*/  LOP3.LUT R104, R105, R104, RZ, 0x3c, !PT ;  /* 0x0000006869687212 */ /* 0x000fe400078e3cff */
[----:B------:R-:W-:Y:S02]  /*3840*/  LOP3.LUT R111, R111, R110, RZ, 0x3c, !PT ;  /* 0x0000006e6f6f7212 */ /* 0x000fe400078e3cff */
[----:B------:R-:W-:-:S02]  /*3850*/  PRMT R37, RZ, 0x7610, R37 ;  /* 0x00007610ff257816 */ /* 0x000fc40000000025 */
[----:B------:R-:W-:Y:S01]  /*3860*/  LOP3.LUT R107, R107, R106, RZ, 0x3c, !PT ;  /* 0x0000006a6b6b7212 */ /* 0x000fe200078e3cff */
[----:B------:R-:W-:Y:S01]  /*3870*/  IMAD.WIDE R72, R3, 0x2, R110 ;  /* 0x0000000203487825 */ /* 0x000fe200078e026e */
[----:B------:R-:W-:Y:S01]  /*3880*/  LOP3.LUT R105, R105, R104, RZ, 0x3c, !PT ;  /* 0x0000006869697212 */ /* 0x000fe200078e3cff */
[----:B------:R0:W-:Y:S01]  /*3890*/  STS.U16 [R77+UR5+0x8000], R74 ;  /* 0x0080004a4d007988 */ /* 0x0001e20008000405 */
[----:B------:R-:W-:Y:S02]  /*38a0*/  LOP3.LUT R106, R107, R106, RZ, 0x3c, !PT ;  /* 0x0000006a6b6a7212 */ /* 0x000fe400078e3cff */
[----:B------:R-:W-:Y:S01]  /*38b0*/  LOP3.LUT R99, R99, R98, RZ, 0x3c, !PT ;  /* 0x0000006263637212 */ /* 0x000fe200078e3cff */
[----:B------:R1:W4:Y:S01]  /*38c0*/  @!P0 LDG.E.U16 R37, desc[UR8][R72.64] ;  /* 0x0000000848258981 */ /* 0x000322000c1e1500 */
[----:B------:R-:W-:Y:S02]  /*38d0*/  LOP3.LUT R107, R107, R106, RZ, 0x3c, !PT ;  /* 0x0000006a6b6b7212 */ /* 0x000fe400078e3cff */
[----:B0-----:R-:W-:Y:S01]  /*38e0*/  PRMT R74, RZ, 0x7610, R74 ;  /* 0x00007610ff4a7816 */ /* 0x001fe2000000004a */
[----:B-1----:R-:W-:Y:S01]  /*38f0*/  IMAD.WIDE R72, R3, 0x2, R104 ;  /* 0x0000000203487825 */ /* 0x002fe200078e0268 */
[----:B------:R-:W-:Y:S01]  /*3900*/  LOP3.LUT R98, R99, R98, RZ, 0x3c, !PT ;  /* 0x0000006263627212 */ /* 0x000fe200078e3cff */
[----:B------:R0:W-:Y:S01]  /*3910*/  STS.U16 [R77+UR5+0x8400], R82 ;  /* 0x008400524d007988 */ /* 0x0001e20008000405 */
[----:B------:R-:W-:-:S03]  /*3920*/  LOP3.LUT R101, R101, R100, RZ, 0x3c, !PT ;  /* 0x0000006465657212 */ /* 0x000fc600078e3cff */
[----:B------:R1:W4:Y:S01]  /*3930*/  @!P0 LDG.E.U16 R74, desc[UR8][R72.64] ;  /* 0x00000008484a8981 */ /* 0x000322000c1e1500 */
[----:B------:R-:W-:Y:S02]  /*3940*/  LOP3.LUT R99, R99, R98, RZ, 0x3c, !PT ;  /* 0x0000006263637212 */ /* 0x000fe400078e3cff */
[----:B0-----:R-:W-:Y:S01]  /*3950*/  PRMT R82, RZ, 0x7610, R82 ;  /* 0x00007610ff527816 */ /* 0x001fe20000000052 */
[----:B-1----:R-:W-:Y:S01]  /*3960*/  IMAD.WIDE R72, R3, 0x2, R106 ;  /* 0x0000000203487825 */ /* 0x002fe200078e026a */
[C---:B------:R-:W-:Y:S02]  /*3970*/  LOP3.LUT R100, R101.reuse, R100, RZ, 0x3c, !PT ;  /* 0x0000006465647212 */ /* 0x040fe400078e3cff */
[----:B------:R-:W-:Y:S02]  /*3980*/  PRMT R112, RZ, 0x7610, R112 ;  /* 0x00007610ff707816 */ /* 0x000fe40000000070 */
[----:B------:R0:W4:Y:S01]  /*3990*/  @!P0 LDG.E.U16 R82, desc[UR8][R72.64] ;  /* 0x0000000848528981 */ /* 0x000122000c1e1500 */
[----:B------:R-:W-:-:S02]  /*39a0*/  LOP3.LUT R101, R101, R100, RZ, 0x3c, !PT ;  /* 0x0000006465657212 */ /* 0x000fc400078e3cff */
[----:B------:R-:W-:Y:S01]  /*39b0*/  PRMT R113, RZ, 0x7610, R113 ;  /* 0x00007610ff717816 */ /* 0x000fe20000000071 */
[C---:B0-----:R-:W-:Y:S01]  /*39c0*/  IMAD.WIDE R72, R3.reuse, 0x2, R98 ;  /* 0x0000000203487825 */ /* 0x041fe200078e0262 */
[----:B------:R0:W-:Y:S04]  /*39d0*/  STS.U16 [R77+UR5+0x8c00], R87 ;  /* 0x008c00574d007988 */ /* 0x0001e80008000405 */
[----:B------:R1:W4:Y:S01]  /*39e0*/  @!P0 LDG.E.U16 R112, desc[UR8][R72.64] ;  /* 0x0000000848708981 */ /* 0x000322000c1e1500 */
[----:B------:R-:W-:Y:S01]  /*39f0*/  PRMT R116, RZ, 0x7610, R116 ;  /* 0x00007610ff747816 */ /* 0x000fe20000000074 */
[----:B0-----:R-:W-:Y:S02]  /*3a00*/  IMAD.MOV.U32 R87, RZ, RZ, R91 ;  /* 0x000000ffff577224 */ /* 0x001fe400078e005b */
[----:B-1----:R-:W-:Y:S01]  /*3a10*/  IMAD.WIDE R72, R3, 0x2, R100 ;  /* 0x0000000203487825 */ /* 0x002fe200078e0264 */
[----:B------:R0:W-:Y:S04]  /*3a20*/  STS.U16 [R77+UR5+0x9400], R88 ;  /* 0x009400584d007988 */ /* 0x0001e80008000405 */
[----:B------:R1:W5:Y:S01]  /*3a30*/  @!P0 LDG.E.U16 R113, desc[UR8][R72.64] ;  /* 0x0000000848718981 */ /* 0x000362000c1e1500 */
[----:B0-----:R-:W-:-:S02]  /*3a40*/  IMAD.MOV.U32 R88, RZ, RZ, R117 ;  /* 0x000000ffff587224 */ /* 0x001fc400078e0075 */
[C---:B-1----:R-:W-:Y:S01]  /*3a50*/  IMAD.WIDE R72, R3.reuse, 0x2, R86 ;  /* 0x0000000203487825 */ /* 0x042fe200078e0256 */
[----:B------:R-:W-:Y:S01]  /*3a60*/  PRMT R117, RZ, 0x7610, R117 ;  /* 0x00007610ff757816 */ /* 0x000fe20000000075 */
[----:B------:R0:W-:Y:S04]  /*3a70*/  STS.U16 [R77+UR5+0x9800], R90 ;  /* 0x0098005a4d007988 */ /* 0x0001e80008000405 */
[----:B------:R1:W5:Y:S01]  /*3a80*/  @!P0 LDG.E.U16 R116, desc[UR8][R72.64] ;  /* 0x0000000848748981 */ /* 0x000362000c1e1500 */
[--C-:B------:R-:W-:Y:S01]  /*3a90*/  IMAD.MOV.U32 R91, RZ, RZ, R120.reuse ;  /* 0x000000ffff5b7224 */ /* 0x100fe200078e0078 */
[----:B------:R-:W-:Y:S01]  /*3aa0*/  PRMT R120, RZ, 0x7610, R120 ;  /* 0x00007610ff787816 */ /* 0x000fe20000000078 */
[----:B0-----:R-:W-:Y:S02]  /*3ab0*/  IMAD.MOV.U32 R90, RZ, RZ, R121 ;  /* 0x000000ffff5a7224 */ /* 0x001fe400078e0079 */
[----:B-1----:R-:W-:-:S05]  /*3ac0*/  IMAD.WIDE R72, R3, 0x2, R88 ;  /* 0x0000000203487825 */ /* 0x002fca00078e0258 */
[----:B------:R0:W5:Y:S04]  /*3ad0*/  @!P0 LDG.E.U16 R117, desc[UR8][R72.64] ;  /* 0x0000000848758981 */ /* 0x000168000c1e1500 */
[----:B--2---:R1:W-:Y:S01]  /*3ae0*/  STS.U16 [R77+UR5+0x9c00], R83 ;  /* 0x009c00534d007988 */ /* 0x0043e20008000405 */
[----:B0-----:R-:W-:Y:S01]  /*3af0*/  IMAD.WIDE R72, R3, 0x2, R90 ;  /* 0x0000000203487825 */ /* 0x001fe200078e025a */
[----:B-1----:R-:W-:-:S04]  /*3b00*/  PRMT R83, RZ, 0x7610, R83 ;  /* 0x00007610ff537816 */ /* 0x002fc80000000053 */
[----:B------:R3:W2:Y:S04]  /*3b10*/  @!P0 LDG.E.U16 R120, desc[UR8][R72.64] ;  /* 0x0000000848788981 */ /* 0x0006a8000c1e1500 */
[----:B------:R0:W-:Y:S02]  /*3b20*/  STS.U16 [R77+UR5+0xa800], R81 ;  /* 0x00a800514d007988 */ /* 0x0001e40008000405 */
[----:B0-----:R-:W0:Y:S02]  /*3b30*/  S2R R81, SR_TID.X ;  /* 0x0000000000517919 */ /* 0x001e240000002100 */
[----:B------:R1:W-:Y:S04]  /*3b40*/  STS.U16 [R77+UR5+0xa000], R2 ;  /* 0x00a000024d007988 */ /* 0x0003e80008000405 */
[----:B------:R0:W-:Y:S04]  /*3b50*/  STS.U16 [R77+UR5+0xa400], R0 ;  /* 0x00a400004d007988 */ /* 0x0001e80008000405 */
[----:B------:R-:W-:Y:S04]  /*3b60*/  STS.U16 [R77+UR5+0xac00], R80 ;  /* 0x00ac00504d007988 */ /* 0x000fe80008000405 */
[----:B------:R0:W-:Y:S02]  /*3b70*/  STS.U16 [R77+UR5+0xb000], R79 ;  /* 0x00b0004f4d007988 */ /* 0x0001e40008000405 */
[----:B0-----:R-:W-:Y:S01]  /*3b80*/  IMAD.SHL.U32 R121, R81, 0x2, RZ ;  /* 0x0000000251797824 */ /* 0x001fe200078e00ff */
[----:B-1----:R-:W-:-:S04]  /*3b90*/  SHF.R.U32.HI R2, RZ, 0x3, R81 ;  /* 0x00000003ff027819 */ /* 0x002fc80000011651 */
[----:B------:R-:W-:Y:S01]  /*3ba0*/  LOP3.LUT R0, R121, 0x10, RZ, 0xc0, !PT ;  /* 0x0000001079007812 */ /* 0x000fe200078ec0ff */
[----:B------:R-:W-:-:S03]  /*3bb0*/  IMAD.SHL.U32 R79, R81, 0x40, RZ ;  /* 0x00000040514f7824 */ /* 0x000fc600078e00ff */
[----:B------:R-:W-:Y:S01]  /*3bc0*/  LOP3.LUT R0, R0, 0x20, R2, 0xf8, !PT ;  /* 0x0000002000007812 */ /* 0x000fe200078ef802 */
[----:B---3--:R-:W-:-:S05]  /*3bd0*/  IMAD.WIDE R72, R3, 0x2, R92 ;  /* 0x0000000203487825 */ /* 0x008fca00078e025c */
[----:B------:R0:W3:Y:S02]  /*3be0*/  @!P0 LDG.E.U16 R83, desc[UR8][R72.64] ;  /* 0x0000000848538981 */ /* 0x0000e4000c1e1500 */
[----:B0-----:R-:W-:-:S05]  /*3bf0*/  LOP3.LUT R73, R81, 0x7, RZ, 0xc0, !PT ;  /* 0x0000000751497812 */ /* 0x001fca00078ec0ff */
[----:B------:R-:W-:-:S05]  /*3c00*/  IMAD R80, R73, 0x90, RZ ;  /* 0x0000009049507824 */ /* 0x000fca00078e02ff */
[----:B------:R-:W-:Y:S02]  /*3c10*/  LOP3.LUT R0, R80, R0, RZ, 0x3c, !PT ;  /* 0x0000000050007212 */ /* 0x000fe400078e3cff */
[----:B------:R-:W-:Y:S01]  /*3c20*/  LOP3.LUT R80, R79, 0x3800, RZ, 0xc0, !PT ;  /* 0x000038004f507812 */ /* 0x000fe200078ec0ff */
[----:B------:R-:W-:Y:S01]  /*3c30*/  IMAD.SHL.U32 R2, R73, 0x10, RZ ;  /* 0x0000001049027824 */ /* 0x000fe200078e00ff */
[----:B------:R-:W-:Y:S01]  /*3c40*/  LOP3.LUT R72, R81, 0x180, RZ, 0xc0, !PT ;  /* 0x0000018051487812 */ /* 0x000fe200078ec0ff */
[----:B------:R-:W-:Y:S02]  /*3c50*/  IMAD.MOV.U32 R81, RZ, RZ, R35 ;  /* 0x000000ffff517224 */ /* 0x000fe400078e0023 */
[----:B------:R-:W-:Y:S02]  /*3c60*/  IMAD R73, R73, 0x100, R80 ;  /* 0x0000010049497824 */ /* 0x000fe400078e0250 */
[----:B------:R-:W-:Y:S02]  /*3c70*/  IMAD.MOV.U32 R80, RZ, RZ, R34 ;  /* 0x000000ffff507224 */ /* 0x000fe400078e0022 */
[----:B------:R-:W3:Y:S01]  /*3c80*/  LDL.LU.64 R34, [R1+0x50] ;  /* 0x0000500001227983 */ /* 0x000ee20000300a00 */
[----:B------:R-:W-:-:S04]  /*3c90*/  SHF.R.U32.HI R72, RZ, 0x3, R72 ;  /* 0x00000003ff487819 */ /* 0x000fc80000011648 */
[----:B------:R-:W-:Y:S01]  /*3ca0*/  LOP3.LUT R72, R72, 0x3fe, R121, 0x78, !PT ;  /* 0x000003fe48487812 */ /* 0x000fe200078e7879 */
[----:B------:R0:W-:Y:S04]  /*3cb0*/  STS.U16 [R77+UR5+0xb400], R76 ;  /* 0x00b4004c4d007988 */ /* 0x0001e80008000405 */
[----:B------:R-:W-:Y:S01]  /*3cc0*/  STS.U16 [R77+UR5+0xb800], R75 ;  /* 0x00b8004b4d007988 */ /* 0x000fe20008000405 */
[----:B0-----:R-:W-:-:S03]  /*3cd0*/  LOP3.LUT R76, R72, 0x40, RZ, 0x3c, !PT ;  /* 0x00000040484c7812 */ /* 0x001fc600078e3cff */
[----:B------:R-:W-:Y:S04]  /*3ce0*/  STS.U16 [R77+UR5+0xbc00], R78 ;  /* 0x00bc004e4d007988 */ /* 0x000fe80008000405 */
[----:B------:R-:W-:Y:S04]  /*3cf0*/  STS.U16 [R72+UR5], R36 ;  /* 0x0000002448007988 */ /* 0x000fe80008000405 */
[----:B------:R-:W-:Y:S04]  /*3d00*/  STS.U16 [R72+UR5+0x800], R71 ;  /* 0x0008004748007988 */ /* 0x000fe80008000405 */
[----:B------:R-:W-:Y:S04]  /*3d10*/  STS.U16 [R72+UR5+0x1000], R70 ;  /* 0x0010004648007988 */ /* 0x000fe80008000405 */
[----:B------:R-:W-:Y:S04]  /*3d20*/  STS.U16 [R72+UR5+0x1800], R69 ;  /* 0x0018004548007988 */ /* 0x000fe80008000405 */
[----:B------:R-:W-:Y:S04]  /*3d30*/  STS.U16 [R72+UR5+0x2000], R68 ;  /* 0x0020004448007988 */ /* 0x000fe80008000405 */
[----:B----4-:R-:W-:Y:S04]  /*3d40*/  STS.U16 [R72+UR5+0x2800], R55 ;  /* 0x0028003748007988 */ /* 0x010fe80008000405 */
[----:B-----5:R-:W-:Y:S04]  /*3d50*/  STS.U16 [R72+UR5+0x3000], R54 ;  /* 0x0030003648007988 */ /* 0x020fe80008000405 */
[----:B------:R-:W-:Y:S04]  /*3d60*/  STS.U16 [R72+UR5+0x3800], R53 ;  /* 0x0038003548007988 */ /* 0x000fe80008000405 */
[----:B------:R-:W-:Y:S04]  /*3d70*/  STS.U16 [R72+UR5+0x4000], R52 ;  /* 0x0040003448007988 */ /* 0x000fe80008000405 */
[----:B------:R-:W-:Y:S04]  /*3d80*/  STS.U16 [R72+UR5+0x4800], R51 ;  /* 0x0048003348007988 */ /* 0x000fe80008000405 */
[----:B------:R-:W-:Y:S04]  /*3d90*/  STS.U16 [R72+UR5+0x5000], R50 ;  /* 0x0050003248007988 */ /* 0x000fe80008000405 */
[----:B------:R-:W-:Y:S04]  /*3da0*/  STS.U16 [R72+UR5+0x5800], R49 ;  /* 0x0058003148007988 */ /* 0x000fe80008000405 */
[----:B------:R-:W-:Y:S04]  /*3db0*/  STS.U16 [R72+UR5+0x6000], R74 ;  /* 0x0060004a48007988 */ /* 0x000fe80008000405 */
[----:B------:R-:W-:Y:S04]  /*3dc0*/  STS.U16 [R72+UR5+0x6800], R112 ;  /* 0x0068007048007988 */ /* 0x000fe80008000405 */
[----:B------:R0:W-:Y:S01]  /*3dd0*/  STS.U16 [R72+UR5+0x7000], R116 ;  /* 0x0070007448007988 */ /* 0x0001e20008000405 */
[----:B------:R-:W-:-:S03]  /*3de0*/  LOP3.LUT R2, R2, 0x30, R121, 0x78, !PT ;  /* 0x0000003002027812 */ /* 0x000fc600078e7879 */
[----:B--2---:R-:W-:Y:S01]  /*3df0*/  STS.U16 [R72+UR5+0x7800], R120 ;  /* 0x0078007848007988 */ /* 0x004fe20008000405 */
[----:B------:R-:W-:Y:S01]  /*3e00*/  LOP3.LUT R0, R0, 0x400, R79, 0xf8, !PT ;  /* 0x0000040000007812 */ /* 0x000fe200078ef84f */
[----:B0-----:R-:W0:Y:S02]  /*3e10*/  LDC R116, c[0x0][0x3ac] ;  /* 0x0000eb00ff747b82 */ /* 0x001e240000000800 */
[----:B------:R-:W-:Y:S04]  /*3e20*/  STS.U16 [R76+UR5+0x400], R48 ;  /* 0x000400304c007988 */ /* 0x000fe80008000405 */
        /* <DEDUP_REMOVED lines=12> */
[----:B------:R1:W-:Y:S04]  /*3ef0*/  STS.U16 [R76+UR5+0x6c00], R113 ;  /* 0x006c00714c007988 */ /* 0x0003e80008000405 */
[----:B------:R-:W-:Y:S01]  /*3f00*/  STS.U16 [R76+UR5+0x7400], R117 ;  /* 0x007400754c007988 */ /* 0x000fe20008000405 */
[----:B------:R-:W-:Y:S01]  /*3f10*/  IMAD.IADD R2, R73, 0x1, R2 ;  /* 0x0000000149027824 */ /* 0x000fe200078e0202 */
[----:B-1----:R-:W-:-:S04]  /*3f20*/  LOP3.LUT R113, R0, 0x40, RZ, 0x3c, !PT ;  /* 0x0000004000717812 */ /* 0x002fc800078e3cff */
[----:B------:R-:W-:Y:S01]  /*3f30*/  LOP3.LUT R112, R2, 0x40, RZ, 0x3c, !PT ;  /* 0x0000004002707812 */ /* 0x000fe200078e3cff */
[----:B------:R-:W-:Y:S02]  /*3f40*/  IMAD.MOV.U32 R120, RZ, RZ, R80 ;  /* 0x000000ffff787224 */ /* 0x000fe400078e0050 */
[----:B------:R-:W-:Y:S01]  /*3f50*/  IMAD.MOV.U32 R121, RZ, RZ, R81 ;  /* 0x000000ffff797224 */ /* 0x000fe200078e0051 */
[----:B---3--:R-:W-:Y:S01]  /*3f60*/  STS.U16 [R76+UR5+0x7c00], R83 ;  /* 0x007c00534c007988 */ /* 0x008fe20008000405 */
[----:B------:R-:W-:Y:S06]  /*3f70*/  BAR.SYNC.DEFER_BLOCKING 0x0 ;  /* 0x0000000000007b1d */ /* 0x000fec0000010000 */
[----:B------:R-:W-:Y:S04]  /*3f80*/  LDSM.16.MT88.4 R68, [R0+UR5+0x8000] ;  /* 0x008000050044783b */ /* 0x000fe80008004200 */
[----:B------:R-:W1:Y:S04]  /*3f90*/  LDSM.16.M88.4 R36, [R2+UR5] ;  /* 0x000000050224783b */ /* 0x000e680008000200 */
[----:B------:R-:W2:Y:S04]  /*3fa0*/  LDSM.16.M88.4 R40, [R2+UR5+0x4000] ;  /* 0x004000050228783b */ /* 0x000ea80008000200 */
[----:B------:R-:W3:Y:S04]  /*3fb0*/  LDSM.16.MT88.4 R44, [R113+UR5+0x8000] ;  /* 0x00800005712c783b */ /* 0x000ee80008004200 */
[----:B------:R-:W4:Y:S04]  /*3fc0*/  LDSM.16.MT88.4 R48, [R0+UR5+0x8800] ;  /* 0x008800050030783b */ /* 0x000f280008004200 */
[----:B------:R-:W5:Y:S04]  /*3fd0*/  LDSM.16.MT88.4 R52, [R113+UR5+0x8800] ;  /* 0x008800057134783b */ /* 0x000f680008004200 */
[----:B------:R-:W-:Y:S04]  /*3fe0*/  LDSM.16.M88.4 R72, [R112+UR5] ;  /* 0x000000057048783b */ /* 0x000fe80008000200 */
[----:B------:R-:W-:Y:S04]  /*3ff0*/  LDSM.16.M88.4 R76, [R112+UR5+0x4000] ;  /* 0x00400005704c783b */ /* 0x000fe80008000200 */
[----:B------:R-:W-:Y:S01]  /*4000*/  LDSM.16.MT88.4 R80, [R113+UR5+0x9000] ;  /* 0x009000057150783b */ /* 0x000fe20008004200 */
[C---:B-1----:R-:W-:Y:S08]  /*4010*/  HMMA.16816.F32 R56, R68.reuse, R36, R56 ;  /* 0x000000244438723c */ /* 0x042ff00000001838 */
[-C--:B--2---:R-:W-:Y:S01]  /*4020*/  HMMA.16816.F32 R60, R68, R40.reuse, R60 ;  /* 0x00000028443c723c */ /* 0x084fe2000000183c */
[----:B------:R-:W1:Y:S07]  /*4030*/  LDSM.16.MT88.4 R68, [R0+UR5+0x9000] ;  /* 0x009000050044783b */ /* 0x000e6e0008004200 */
[C---:B---3--:R-:W-:Y:S08]  /*4040*/  HMMA.16816.F32 R32, R44.reuse, R40, R32 ;  /* 0x000000282c20723c */ /* 0x048ff00000001820 */
[----:B------:R-:W-:Y:S01]  /*4050*/  HMMA.16816.F32 R64, R44, R36, R64 ;  /* 0x000000242c40723c */ /* 0x000fe20000001840 */
[----:B------:R-:W-:Y:S07]  /*4060*/  LDSM.16.MT88.4 R44, [R0+UR5+0xa000] ;  /* 0x00a00005002c783b */ /* 0x000fee0008004200 */
[C---:B----4-:R-:W-:Y:S08]  /*4070*/  HMMA.16816.F32 R56, R48.reuse, R38, R56 ;  /* 0x000000263038723c */ /* 0x050ff00000001838 */
[-C--:B------:R-:W-:Y:S01]  /*4080*/  HMMA.16816.F32 R60, R48, R42.reuse, R60 ;  /* 0x0000002a303c723c */ /* 0x080fe2000000183c */
[----:B------:R-:W-:Y:S07]  /*4090*/  LDSM.16.M88.4 R48, [R2+UR5+0x80] ;  /* 0x000080050230783b */ /* 0x000fee0008000200 */
[C---:B-----5:R-:W-:Y:S01]  /*40a0*/  HMMA.16816.F32 R32, R52.reuse, R42, R32 ;  /* 0x0000002a3420723c */ /* 0x060fe20000001820 */
[----:B------:R-:W-:Y:S07]  /*40b0*/  LDSM.16.MT88.4 R40, [R113+UR5+0x9800] ;  /* 0x009800057128783b */ /* 0x000fee0008004200 */
[----:B------:R-:W-:Y:S01]  /*40c0*/  HMMA.16816.F32 R64, R52, R38, R64 ;  /* 0x000000263440723c */ /* 0x000fe20000001840 */
[----:B------:R-:W2:Y:S04]  /*40d0*/  LDSM.16.MT88.4 R36, [R0+UR5+0x9800] ;  /* 0x009800050024783b */ /* 0x000ea80008004200 */
[----:B------:R-:W-:Y:S03]  /*40e0*/  LDSM.16.MT88.4 R52, [R0+UR5+0xa800] ;  /* 0x00a800050034783b */ /* 0x000fe60008004200 */
[C---:B-1----:R-:W-:Y:S08]  /*40f0*/  HMMA.16816.F32 R56, R68.reuse, R72, R56 ;  /* 0x000000484438723c */ /* 0x042ff00000001838 */
[----:B------:R-:W-:Y:S01]  /*4100*/  HMMA.16816.F32 R60, R68, R76, R60 ;  /* 0x0000004c443c723c */ /* 0x000fe2000000183c */
[----:B------:R-:W1:Y:S07]  /*4110*/  LDSM.16.MT88.4 R68, [R113+UR5+0xa000] ;  /* 0x00a000057144783b */ /* 0x000e6e0008004200 */
[C---:B------:R-:W-:Y:S08]  /*4120*/  HMMA.16816.F32 R64, R80.reuse, R72, R64 ;  /* 0x000000485040723c */ /* 0x040ff00000001840 */
[----:B------:R-:W-:Y:S01]  /*4130*/  HMMA.16816.F32 R32, R80, R76, R32 ;  /* 0x0000004c5020723c */ /* 0x000fe20000001820 */
[----:B------:R-:W3:Y:S07]  /*4140*/  LDSM.16.M88.4 R80, [R2+UR5+0x4080] ;  /* 0x004080050250783b */ /* 0x000eee0008000200 */
[-C--:B--2---:R-:W-:Y:S08]  /*4150*/  HMMA.16816.F32 R56, R36, R74.reuse, R56 ;  /* 0x0000004a2438723c */ /* 0x084ff00000001838 */
[----:B------:R-:W-:Y:S08]  /*4160*/  HMMA.16816.F32 R64, R40, R74, R64 ;  /* 0x0000004a2840723c */ /* 0x000ff00000001840 */
[-C--:B------:R-:W-:Y:S01]  /*4170*/  HMMA.16816.F32 R60, R36, R78.reuse, R60 ;  /* 0x0000004e243c723c */ /* 0x080fe2000000183c */
[----:B------:R-:W2:Y:S07]  /*4180*/  LDSM.16.MT88.4 R36, [R113+UR5+0xa800] ;  /* 0x00a800057124783b */ /* 0x000eae0008004200 */
[----:B------:R-:W-:Y:S01]  /*4190*/  HMMA.16816.F32 R32, R40, R78, R32 ;  /* 0x0000004e2820723c */ /* 0x000fe20000001820 */
[----:B------:R-:W-:Y:S07]  /*41a0*/  LDSM.16.MT88.4 R40, [R0+UR5+0xb000] ;  /* 0x00b000050028783b */ /* 0x000fee0008004200 */
[-C--:B-1----:R-:W-:Y:S08]  /*41b0*/  HMMA.16816.F32 R64, R68, R48.reuse, R64 ;  /* 0x000000304440723c */ /* 0x082ff00000001840 */
[C---:B------:R-:W-:Y:S08]  /*41c0*/  HMMA.16816.F32 R56, R44.reuse, R48, R56 ;  /* 0x000000302c38723c */ /* 0x040ff00000001838 */
[-C--:B---3--:R-:W-:Y:S01]  /*41d0*/  HMMA.16816.F32 R60, R44, R80.reuse, R60 ;  /* 0x000000502c3c723c */ /* 0x088fe2000000183c */
[----:B------:R-:W1:Y:S07]  /*41e0*/  LDSM.16.M88.4 R44, [R112+UR5+0x4080] ;  /* 0x00408005702c783b */ /* 0x000e6e0008000200 */
[----:B------:R-:W-:Y:S01]  /*41f0*/  HMMA.16816.F32 R68, R68, R80, R32 ;  /* 0x000000504444723c */ /* 0x000fe20000001820 */
[----:B------:R-:W3:Y:S07]  /*4200*/  LDSM.16.M88.4 R32, [R112+UR5+0x80] ;  /* 0x000080057020783b */ /* 0x000eee0008000200 */
[C---:B------:R-:W-:Y:S08]  /*4210*/  HMMA.16816.F32 R56, R52.reuse, R50, R56 ;  /* 0x000000323438723c */ /* 0x040ff00000001838 */
[----:B------:R-:W-:Y:S01]  /*4220*/  HMMA.16816.F32 R60, R52, R82, R60 ;  /* 0x00000052343c723c */ /* 0x000fe2000000183c */
[----:B------:R-:W4:Y:S07]  /*4230*/  LDSM.16.MT88.4 R52, [R113+UR5+0xb000] ;  /* 0x00b000057134783b */ /* 0x000f2e0008004200 */
[C---:B--2---:R-:W-:Y:S08]  /*4240*/  HMMA.16816.F32 R64, R36.reuse, R50, R64 ;  /* 0x000000322440723c */ /* 0x044ff00000001840 */
[----:B------:R-:W-:Y:S01]  /*4250*/  HMMA.16816.F32 R68, R36, R82, R68 ;  /* 0x000000522444723c */ /* 0x000fe20000001844 */
[----:B------:R2:W5:Y:S07]  /*4260*/  LDSM.16.MT88.4 R36, [R0+UR5+0xb800] ;  /* 0x00b800050024783b */ /* 0x00056e0008004200 */
[C---:B-1----:R-:W-:Y:S01]  /*4270*/  HMMA.16816.F32 R60, R40.reuse, R44, R60 ;  /* 0x0000002c283c723c */ /* 0x042fe2000000183c */
[----:B0-----:R-:W-:Y:S01]  /*4280*/  IMAD.SHL.U32 R116, R116, 0x80, RZ ;  /* 0x0000008074747824 */ /* 0x001fe200078e00ff */
[----:B--2---:R-:W0:Y:S06]  /*4290*/  LDC R0, c[0x0][0x3a8] ;  /* 0x0000ea00ff007b82 */ /* 0x004e2c0000000800 */
[----:B---3--:R-:W-:Y:S01]  /*42a0*/  HMMA.16816.F32 R56, R40, R32, R56 ;  /* 0x000000202838723c */ /* 0x008fe20000001838 */
[----:B------:R-:W1:Y:S01]  /*42b0*/  LDSM.16.MT88.4 R40, [R113+UR5+0xb800] ;  /* 0x00b800057128783b */ /* 0x000e620008004200 */
[----:B------:R-:W-:-:S06]  /*42c0*/  IMAD.WIDE R48, R116, 0x2, R100 ;  /* 0x0000000274307825 */ /* 0x000fcc00078e0264 */
[----:B----4-:R-:W-:Y:S01]  /*42d0*/  HMMA.16816.F32 R64, R52, R32, R64 ;  /* 0x000000203440723c */ /* 0x010fe20000001840 */
[----:B------:R-:W-:-:S07]  /*42e0*/  IMAD.MOV.U32 R101, RZ, RZ, R48 ;  /* 0x000000ffff657224 */ /* 0x000fce00078e0030 */
[----:B------:R-:W-:Y:S01]  /*42f0*/  HMMA.16816.F32 R68, R52, R44, R68 ;  /* 0x0000002c3444723c */ /* 0x000fe20000001844 */
[----:B------:R-:W-:Y:S02]  /*4300*/  IMAD.MOV.U32 R100, RZ, RZ, R49 ;  /* 0x000000ffff647224 */ /* 0x000fe400078e0031 */
[----:B------:R-:W-:-:S04]  /*4310*/  IMAD.WIDE R48, R116, 0x2, R104 ;  /* 0x0000000274307825 */ /* 0x000fc800078e0268 */
[----:B------:R-:W-:Y:S02]  /*4320*/  IMAD.MOV.U32 R105, RZ, RZ, R48 ;  /* 0x000000ffff697224 */ /* 0x000fe400078e0030 */
[----:B------:R-:W-:Y:S02]  /*4330*/  IMAD.MOV.U32 R104, RZ, RZ, R49 ;  /* 0x000000ffff687224 */ /* 0x000fe400078e0031 */
[----:B------:R-:W-:Y:S01]  /*4340*/  IMAD.WIDE R48, R116, 0x2, R114 ;  /* 0x0000000274307825 */ /* 0x000fe200078e0272 */
[----:B-----5:R-:W-:Y:S03]  /*4350*/  HMMA.16816.F32 R56, R36, R34, R56 ;  /* 0x000000222438723c */ /* 0x020fe60000001838 */
[----:B------:R-:W-:Y:S02]  /*4360*/  IMAD.MOV.U32 R115, RZ, RZ, R48 ;  /* 0x000000ffff737224 */ /* 0x000fe400078e0030 */
[----:B------:R-:W-:-:S02]  /*4370*/  IMAD.MOV.U32 R114, RZ, RZ, R49 ;  /* 0x000000ffff727224 */ /* 0x000fc400078e0031 */
[----:B------:R-:W-:-:S04]  /*4380*/  IMAD.WIDE R50, R116, 0x2, R110 ;  /* 0x0000000274327825 */ /* 0x000fc800078e026e */
[----:B------:R-:W-:Y:S01]  /*4390*/  IMAD.WIDE R48, R116, 0x2, R102 ;  /* 0x0000000274307825 */ /* 0x000fe200078e0266 */
[----:B-1----:R-:W-:Y:S01]  /*43a0*/  HMMA.16816.F32 R64, R40, R34, R64 ;  /* 0x000000222840723c */ /* 0x002fe20000001840 */
[----:B------:R-:W-:Y:S02]  /*43b0*/  UIADD3 UR6, UPT, UPT, UR6, -0x1, URZ ;  /* 0xffffffff06067890 */ /* 0x000fe4000fffe0ff */
[----:B------:R-:W-:Y:S02]  /*43c0*/  IMAD.MOV.U32 R111, RZ, RZ, R50 ;  /* 0x000000ffff6f7224 */ /* 0x000fe400078e0032 */
[----:B------:R-:W-:-:S03]  /*43d0*/  IMAD.MOV.U32 R110, RZ, RZ, R51 ;  /* 0x000000ffff6e7224 */ /* 0x000fc600078e0033 */
[----:B------:R-:W-:Y:S01]  /*43e0*/  HMMA.16816.F32 R32, R40, R46, R68 ;  /* 0x0000002e2820723c */ /* 0x000fe20000001844 */
[----:B------:R-:W-:Y:S02]  /*43f0*/  IMAD.MOV.U32 R103, RZ, RZ, R48 ;  /* 0x000000ffff677224 */ /* 0x000fe400078e0030 */
[----:B------:R-:W-:Y:S02]  /*4400*/  IMAD.MOV.U32 R102, RZ, RZ, R49 ;  /* 0x000000ffff667224 */ /* 0x000fe400078e0031 */
[----:B------:R-:W-:-:S04]  /*4410*/  IMAD.WIDE R50, R116, 0x2, R118 ;  /* 0x0000000274327825 */ /* 0x000fc800078e0276 */
[----:B------:R-:W-:Y:S01]  /*4420*/  IMAD.WIDE R48, R116, 0x2, R4 ;  /* 0x0000000274307825 */ /* 0x000fe200078e0204 */
[----:B------:R-:W-:-:S03]  /*4430*/  UISETP.NE.U32.AND UP0, UPT, UR6, URZ, UPT ;  /* 0x000000ff0600728c */ /* 0x000fc6000bf05070 */
[----:B------:R-:W-:-:S04]  /*4440*/  IMAD.WIDE R6, R116, 0x2, R6 ;  /* 0x0000000274067825 */ /* 0x000fc800078e0206 */
[----:B------:R-:W-:Y:S02]  /*4450*/  IMAD.MOV.U32 R119, RZ, RZ, R50 ;  /* 0x000000ffff777224 */ /* 0x000fe400078e0032 */
[----:B------:R-:W-:Y:S02]  /*4460*/  IMAD.MOV.U32 R4, RZ, RZ, R49 ;  /* 0x000000ffff047224 */ /* 0x000fe400078e0031 */
[----:B------:R-:W-:-:S04]  /*4470*/  IMAD.WIDE R72, R116, 0x2, R106 ;  /* 0x0000000274487825 */ /* 0x000fc800078e026a */
[----:B------:R-:W-:Y:S02]  /*4480*/  IMAD.MOV.U32 R50, RZ, RZ, R6 ;  /* 0x000000ffff327224 */ /* 0x000fe400078e0006 */
[----:B------:R-:W-:Y:S02]  /*4490*/  IMAD.MOV.U32 R49, RZ, RZ, R7 ;  /* 0x000000ffff317224 */ /* 0x000fe400078e0007 */
[----:B------:R-:W-:-:S04]  /*44a0*/  IMAD.WIDE R8, R116, 0x2, R8 ;  /* 0x0000000274087825 */ /* 0x000fc800078e0208 */
[----:B------:R-:W-:-:S04]  /*44b0*/  IMAD.WIDE R6, R116, 0x2, R122 ;  /* 0x0000000274067825 */ /* 0x000fc800078e027a */
[----:B------:R-:W-:Y:S02]  /*44c0*/  IMAD.MOV.U32 R76, RZ, RZ, R120 ;  /* 0x000000ffff4c7224 */ /* 0x000fe400078e0078 */
[----:B------:R-:W-:Y:S02]  /*44d0*/  IMAD.MOV.U32 R77, RZ, RZ, R121 ;  /* 0x000000ffff4d7224 */ /* 0x000fe400078e0079 */
[----:B------:R-:W-:-:S04]  /*44e0*/  IMAD.WIDE R92, R116, 0x2, R92 ;  /* 0x00000002745c7825 */ /* 0x000fc800078e025c */
[----:B------:R-:W-:Y:S02]  /*44f0*/  IMAD.MOV.U32 R107, RZ, RZ, R72 ;  /* 0x000000ffff6b7224 */ /* 0x000fe400078e0048 */
[----:B------:R-:W-:Y:S02]  /*4500*/  IMAD.MOV.U32 R106, RZ, RZ, R73 ;  /* 0x000000ffff6a7224 */ /* 0x000fe400078e0049 */
[C---:B------:R-:W-:Y:S01]  /*4510*/  IMAD.WIDE R90, R116.reuse, 0x2, R90 ;  /* 0x00000002745a7825 */ /* 0x040fe200078e025a */
[----:B------:R-:W-:Y:S03]  /*4520*/  STL [R1+0x4], R92 ;  /* 0x0000045c01007387 */ /* 0x000fe60000100800 */
[----:B------:R-:W-:-:S04]  /*4530*/  IMAD.WIDE R72, R116, 0x2, R108 ;  /* 0x0000000274487825 */ /* 0x000fc800078e026c */
[----:B------:R-:W-:Y:S02]  /*4540*/  IMAD.MOV.U32 R53, RZ, RZ, R8 ;  /* 0x000000ffff357224 */ /* 0x000fe400078e0008 */
[----:B------:R-:W-:Y:S02]  /*4550*/  IMAD.MOV.U32 R54, RZ, RZ, R9 ;  /* 0x000000ffff367224 */ /* 0x000fe400078e0009 */
[----:B------:R-:W-:Y:S02]  /*4560*/  IMAD.MOV.U32 R123, RZ, RZ, R6 ;  /* 0x000000ffff7b7224 */ /* 0x000fe400078e0006 */
[----:B------:R-:W-:Y:S02]  /*4570*/  IMAD.MOV.U32 R122, RZ, RZ, R7 ;  /* 0x000000ffff7a7224 */ /* 0x000fe400078e0007 */
[C---:B------:R-:W-:Y:S01]  /*4580*/  IMAD.WIDE R88, R116.reuse, 0x2, R88 ;  /* 0x0000000274587825 */ /* 0x040fe200078e0258 */
[----:B------:R1:W-:Y:S03]  /*4590*/  STL [R1], R93 ;  /* 0x0000005d01007387 */ /* 0x0003e60000100800 */
[C---:B------:R-:W-:Y:S01]  /*45a0*/  IMAD.WIDE R86, R116.reuse, 0x2, R86 ;  /* 0x0000000274567825 */ /* 0x040fe200078e0256 */
[----:B------:R-:W-:Y:S03]  /*45b0*/  HMMA.16816.F32 R60, R36, R46, R60 ;  /* 0x0000002e243c723c */ /* 0x000fe6000000183c */
[----:B------:R-:W-:-:S04]  /*45c0*/  IMAD.WIDE R74, R116, 0x2, R98 ;  /* 0x00000002744a7825 */ /* 0x000fc800078e0262 */
[----:B------:R-:W-:-:S04]  /*45d0*/  IMAD.WIDE R10, R116, 0x2, R10 ;  /* 0x00000002740a7825 */ /* 0x000fc800078e020a */
[----:B------:R-:W-:-:S04]  /*45e0*/  IMAD.WIDE R8, R116, 0x2, R76 ;  /* 0x0000000274087825 */ /* 0x000fc800078e024c */
[----:B------:R-:W-:-:S04]  /*45f0*/  IMAD.WIDE R14, R116, 0x2, R14 ;  /* 0x00000002740e7825 */ /* 0x000fc800078e020e */
[----:B------:R-:W-:-:S04]  /*4600*/  IMAD.WIDE R16, R116, 0x2, R16 ;  /* 0x0000000274107825 */ /* 0x000fc800078e0210 */
[----:B------:R-:W-:-:S04]  /*4610*/  IMAD.WIDE R6, R116, 0x2, R28 ;  /* 0x0000000274067825 */ /* 0x000fc800078e021c */
[----:B0-----:R-:W-:Y:S02]  /*4620*/  IMAD.SHL.U32 R0, R0, 0x80, RZ ;  /* 0x0000008000007824 */ /* 0x001fe400078e00ff */
[----:B------:R-:W-:Y:S02]  /*4630*/  IMAD.MOV.U32 R120, RZ, RZ, R91 ;  /* 0x000000ffff787224 */ /* 0x000fe400078e005b */
[----:B------:R-:W-:Y:S02]  /*4640*/  IMAD.MOV.U32 R118, RZ, RZ, R51 ;  /* 0x000000ffff767224 */ /* 0x000fe400078e0033 */
[----:B------:R-:W-:Y:S02]  /*4650*/  IMAD.MOV.U32 R109, RZ, RZ, R72 ;  /* 0x000000ffff6d7224 */ /* 0x000fe400078e0048 */
[----:B------:R-:W-:Y:S02]  /*4660*/  IMAD.MOV.U32 R108, RZ, RZ, R73 ;  /* 0x000000ffff6c7224 */ /* 0x000fe400078e0049 */
[----:B------:R-:W-:-:S02]  /*4670*/  IMAD.MOV.U32 R121, RZ, RZ, R90 ;  /* 0x000000ffff797224 */ /* 0x000fc400078e005a */
[----:B------:R-:W-:Y:S02]  /*4680*/  IMAD.MOV.U32 R117, RZ, RZ, R88 ;  /* 0x000000ffff757224 */ /* 0x000fe400078e0058 */
[----:B-1----:R-:W-:Y:S02]  /*4690*/  IMAD.MOV.U32 R93, RZ, RZ, R89 ;  /* 0x000000ffff5d7224 */ /* 0x002fe400078e0059 */
[----:B------:R-:W-:Y:S02]  /*46a0*/  IMAD.MOV.U32 R92, RZ, RZ, R86 ;  /* 0x000000ffff5c7224 */ /* 0x000fe400078e0056 */
[----:B------:R-:W-:Y:S02]  /*46b0*/  IMAD.MOV.U32 R91, RZ, RZ, R87 ;  /* 0x000000ffff5b7224 */ /* 0x000fe400078e0057 */
[----:B------:R-:W-:Y:S02]  /*46c0*/  IMAD.MOV.U32 R99, RZ, RZ, R74 ;  /* 0x000000ffff637224 */ /* 0x000fe400078e004a */
[----:B------:R-:W-:-:S02]  /*46d0*/  IMAD.MOV.U32 R98, RZ, RZ, R75 ;  /* 0x000000ffff627224 */ /* 0x000fc400078e004b */
[----:B------:R-:W-:Y:S01]  /*46e0*/  IMAD.WIDE R96, R116, 0x2, R96 ;  /* 0x0000000274607825 */ /* 0x000fe200078e0260 */
[----:B------:R-:W-:-:S03]  /*46f0*/  UIADD3 UR7, UPT, UPT, UR7, -0x80, URZ ;  /* 0xffffff8007077890 */ /* 0x000fc6000fffe0ff */
[----:B------:R-:W-:-:S04]  /*4700*/  IMAD.WIDE R94, R116, 0x2, R94 ;  /* 0x00000002745e7825 */ /* 0x000fc800078e025e */
[----:B------:R-:W-:-:S04]  /*4710*/  IMAD.WIDE R12, R116, 0x2, R12 ;  /* 0x00000002740c7825 */ /* 0x000fc800078e020c */
[----:B------:R-:W-:Y:S02]  /*4720*/  IMAD.MOV.U32 R5, RZ, RZ, R48 ;  /* 0x000000ffff057224 */ /* 0x000fe400078e0030 */
[----:B------:R-:W-:Y:S02]  /*4730*/  IMAD.MOV.U32 R72, RZ, RZ, R10 ;  /* 0x000000ffff487224 */ /* 0x000fe400078e000a */
[----:B------:R-:W-:Y:S02]  /*4740*/  IMAD.MOV.U32 R52, RZ, RZ, R11 ;  /* 0x000000ffff347224 */ /* 0x000fe400078e000b */
[----:B------:R-:W-:-:S04]  /*4750*/  IMAD.WIDE R124, R116, 0x2, R124 ;  /* 0x00000002747c7825 */ /* 0x000fc800078e027c */
[----:B------:R-:W-:Y:S02]  /*4760*/  IMAD.MOV.U32 R51, RZ, RZ, R8 ;  /* 0x000000ffff337224 */ /* 0x000fe400078e0008 */
[----:B------:R-:W-:Y:S02]  /*4770*/  IMAD.MOV.U32 R73, RZ, RZ, R9 ;  /* 0x000000ffff497224 */ /* 0x000fe400078e0009 */
[----:B------:R-:W-:Y:S02]  /*4780*/  IMAD.MOV.U32 R44, RZ, RZ, R14 ;  /* 0x000000ffff2c7224 */ /* 0x000fe400078e000e */
[----:B------:R-:W-:Y:S02]  /*4790*/  IMAD.MOV.U32 R39, RZ, RZ, R15 ;  /* 0x000000ffff277224 */ /* 0x000fe400078e000f */
[----:B------:R-:W-:Y:S02]  /*47a0*/  IMAD.MOV.U32 R37, RZ, RZ, R16 ;  /* 0x000000ffff257224 */ /* 0x000fe400078e0010 */
[----:B------:R-:W-:-:S02]  /*47b0*/  IMAD.MOV.U32 R38, RZ, RZ, R17 ;  /* 0x000000ffff267224 */ /* 0x000fc400078e0011 */
[----:B------:R-:W-:-:S04]  /*47c0*/  IMAD.WIDE R18, R116, 0x2, R18 ;  /* 0x0000000274127825 */ /* 0x000fc800078e0212 */
[----:B------:R-:W-:Y:S02]  /*47d0*/  IMAD.MOV.U32 R29, RZ, RZ, R6 ;  /* 0x000000ffff1d7224 */ /* 0x000fe400078e0006 */
[----:B------:R-:W-:Y:S02]  /*47e0*/  IMAD.MOV.U32 R28, RZ, RZ, R7 ;  /* 0x000000ffff1c7224 */ /* 0x000fe400078e0007 */
[----:B------:R-:W-:-:S04]  /*47f0*/  IMAD.WIDE R22, R116, 0x2, R22 ;  /* 0x0000000274167825 */ /* 0x000fc800078e0216 */
[----:B------:R-:W-:-:S04]  /*4800*/  IMAD.WIDE R30, R116, 0x2, R30 ;  /* 0x00000002741e7825 */ /* 0x000fc800078e021e */
[----:B------:R-:W-:-:S04]  /*4810*/  IMAD.WIDE R24, R116, 0x2, R24 ;  /* 0x0000000274187825 */ /* 0x000fc800078e0218 */
[----:B------:R-:W-:-:S04]  /*4820*/  IMAD.WIDE R84, R116, 0x2, R84 ;  /* 0x0000000274547825 */ /* 0x000fc800078e0254 */
[----:B------:R-:W-:-:S04]  /*4830*/  IMAD.WIDE R26, R116, 0x2, R26 ;  /* 0x00000002741a7825 */ /* 0x000fc800078e021a */
[----:B------:R-:W-:Y:S01]  /*4840*/  IMAD.WIDE R20, R0, 0x2, R20 ;  /* 0x0000000200147825 */ /* 0x000fe200078e0214 */
[----:B------:R-:W-:Y:S06]  /*4850*/  BRA.U UP0, `(.L_x_1) ;  /* 0xffffffe1007c7547 */ /* 0x000fec000b83ffff */
[----:B------:R-:W-:Y:S02]  /*4860*/  F2FP.F16.F32.PACK_AB R35, R35, R67 ;  /* 0x000000432323723e */ /* 0x000fe400000000ff */
[----:B------:R-:W-:Y:S02]  /*4870*/  F2FP.F16.F32.PACK_AB R34, R34, R66 ;  /* 0x000000422222723e */ /* 0x000fe400000000ff */
[----:B------:R-:W-:Y:S02]  /*4880*/  F2FP.F16.F32.PACK_AB R59, R63, R59 ;  /* 0x0000003b3f3b723e */ /* 0x000fe400000000ff */
[----:B------:R-:W-:Y:S02]  /*4890*/  F2FP.F16.F32.PACK_AB R58, R62, R58 ;  /* 0x0000003a3e3a723e */ /* 0x000fe400000000ff */
[----:B------:R-:W-:Y:S02]  /*48a0*/  F2FP.F16.F32.PACK_AB R33, R33, R65 ;  /* 0x000000412121723e */ /* 0x000fe400000000ff */
[----:B------:R-:W-:-:S02]  /*48b0*/  F2FP.F16.F32.PACK_AB R32, R32, R64 ;  /* 0x000000402020723e */ /* 0x000fc400000000ff */
[----:B------:R-:W-:Y:S02]  /*48c0*/  F2FP.F16.F32.PACK_AB R57, R61, R57 ;  /* 0x000000393d39723e */ /* 0x000fe400000000ff */
[----:B------:R-:W-:-:S07]  /*48d0*/  F2FP.F16.F32.PACK_AB R56, R60, R56 ;  /* 0x000000383c38723e */ /* 0x000fce00000000ff */
.L_x_0:
[----:B------:R-:W2:Y:S01]  /*48e0*/  LDL.LU R8, [R1+0x48] ;  /* 0x0000480001087983 */ /* 0x000ea20000300800 */
[----:B------:R-:W2:Y:S03]  /*48f0*/  LDCU UR4, c[0x0][0x3b4] ;  /* 0x00007680ff0477ac */ /* 0x000ea60008000800 */
[----:B------:R-:W3:Y:S01]  /*4900*/  LDL.LU R19, [R1+0x8] ;  /* 0x0000080001137983 */ /* 0x000ee20000300800 */
[----:B------:R-:W1:Y:S01]  /*4910*/  LDCU.128 UR12, c[0x0][0x390] ;  /* 0x00007200ff0c77ac */ /* 0x000e620008000c00 */
[----:B------:R-:W4:Y:S02]  /*4920*/  S2R R7, SR_TID.X ;  /* 0x0000000000077919 */ /* 0x000f240000002100 */
[----:B----4-:R-:W-:Y:S01]  /*4930*/  SHF.R.S32.HI R2, RZ, 0x8, R7 ;  /* 0x00000008ff027819 */ /* 0x010fe20000011407 */
[C---:B------:R-:W-:Y:S01]  /*4940*/  IMAD.SHL.U32 R0, R7.reuse, 0x20, RZ ;  /* 0x0000002007007824 */ /* 0x040fe200078e00ff */
[C---:B------:R-:W-:Y:S01]  /*4950*/  LOP3.LUT R5, R7.reuse, 0x7f, RZ, 0xc0, !PT ;  /* 0x0000007f07057812 */ /* 0x040fe200078ec0ff */
[C---:B------:R-:W-:Y:S01]  /*4960*/  IMAD.SHL.U32 R4, R7.reuse, 0x200, RZ ;  /* 0x0000020007047824 */ /* 0x040fe200078e00ff */
[----:B------:R-:W-:Y:S01]  /*4970*/  SGXT R2, R2, 0x1 ;  /* 0x000000010202781a */ /* 0x000fe20000000200 */
[----:B------:R-:W-:Y:S01]  /*4980*/  IMAD.SHL.U32 R3, R7, 0x10, RZ ;  /* 0x0000001007037824 */ /* 0x000fe200078e00ff */
[----:B------:R-:W-:-:S02]  /*4990*/  LOP3.LUT R0, R0, 0x60, RZ, 0xc0, !PT ;  /* 0x0000006000007812 */ /* 0x000fc400078ec0ff */
[----:B------:R-:W-:Y:S02]  /*49a0*/  LOP3.LUT R2, R2, 0x2040, RZ, 0xc0, !PT ;  /* 0x0000204002027812 */ /* 0x000fe400078ec0ff */
[----:B------:R-:W-:Y:S02]  /*49b0*/  LOP3.LUT R4, R4, 0x3000, RZ, 0xc0, !PT ;  /* 0x0000300004047812 */ /* 0x000fe400078ec0ff */
[----:B------:R-:W-:Y:S02]  /*49c0*/  LOP3.LUT R0, R0, 0xe00, R3, 0xf8, !PT ;  /* 0x00000e0000007812 */ /* 0x000fe400078ef803 */
[----:B------:R-:W-:Y:S01]  /*49d0*/  LOP3.LUT R6, R7, 0x180, RZ, 0xc0, !PT ;  /* 0x0000018007067812 */ /* 0x000fe200078ec0ff */
[----:B------:R-:W-:Y:S01]  /*49e0*/  IMAD R5, R5, 0x4, R4 ;  /* 0x0000000405057824 */ /* 0x000fe200078e0204 */
[----:B------:R-:W-:Y:S02]  /*49f0*/  LOP3.LUT R3, R2, 0x1c, R7, 0xf8, !PT ;  /* 0x0000001c02037812 */ /* 0x000fe400078ef807 */
[----:B------:R-:W-:-:S02]  /*4a00*/  SHF.R.U32.HI R2, RZ, 0x2, R6 ;  /* 0x00000002ff027819 */ /* 0x000fc40000011606 */
[----:B------:R-:W-:Y:S01]  /*4a10*/  LOP3.LUT R3, R3, R0, RZ, 0x3c, !PT ;  /* 0x0000000003037212 */ /* 0x000fe200078e3cff */
[----:B------:R-:W-:Y:S01]  /*4a20*/  BAR.SYNC.DEFER_BLOCKING 0x0 ;  /* 0x0000000000007b1d */ /* 0x000fe20000010000 */
[----:B------:R-:W-:Y:S02]  /*4a30*/  LOP3.LUT R21, R5, R2, RZ, 0x3c, !PT ;  /* 0x0000000205157212 */ /* 0x000fe400078e3cff */
[----:B------:R-:W-:Y:S02]  /*4a40*/  LOP3.LUT R2, R3, 0x20, RZ, 0x3c, !PT ;  /* 0x0000002003027812 */ /* 0x000fe400078e3cff */
[----:B------:R-:W-:-:S04]  /*4a50*/  SHF.R.U32.HI R9, RZ, 0x6, R7 ;  /* 0x00000006ff097819 */ /* 0x000fc80000011607 */
[----:B------:R-:W-:Y:S01]  /*4a60*/  SGXT.U32 R9, R9, 0x3 ;  /* 0x000000030909781a */ /* 0x000fe20000000000 */
[----:B------:R-:W-:Y:S04]  /*4a70*/  STS [R3+UR5], R56 ;  /* 0x0000003803007988 */ /* 0x000fe80008000805 */
[----:B------:R-:W-:Y:S04]  /*4a80*/  STS [R3+UR5+0x100], R57 ;  /* 0x0001003903007988 */ /* 0x000fe80008000805 */
[----:B------:R-:W-:Y:S04]  /*4a90*/  STS [R3+UR5+0x80], R32 ;  /* 0x0000802003007988 */ /* 0x000fe80008000805 */
[----:B------:R3:W-:Y:S04]  /*4aa0*/  STS [R3+UR5+0x180], R33 ;  /* 0x0001802103007988 */ /* 0x0007e80008000805 */
[----:B------:R-:W-:Y:S04]  /*4ab0*/  STS [R2+UR5+0x1000], R58 ;  /* 0x0010003a02007988 */ /* 0x000fe80008000805 */
[----:B------:R-:W-:Y:S04]  /*4ac0*/  STS [R2+UR5+0x1100], R59 ;  /* 0x0011003b02007988 */ /* 0x000fe80008000805 */
[----:B------:R-:W-:Y:S04]  /*4ad0*/  STS [R2+UR5+0x1080], R34 ;  /* 0x0010802202007988 */ /* 0x000fe80008000805 */
[----:B------:R4:W-:Y:S01]  /*4ae0*/  STS [R2+UR5+0x1180], R35 ;  /* 0x0011802302007988 */ /* 0x0009e20008000805 */
[----:B------:R-:W-:Y:S06]  /*4af0*/  BAR.SYNC.DEFER_BLOCKING 0x0 ;  /* 0x0000000000007b1d */ /* 0x000fec0000010000 */
[----:B------:R-:W5:Y:S04]  /*4b00*/  LDS R23, [R21+UR5] ;  /* 0x0000000515177984 */ /* 0x000f680008000800 */
[----:B------:R-:W0:Y:S04]  /*4b10*/  LDS R25, [R21+UR5+0x200] ;  /* 0x0002000515197984 */ /* 0x000e280008000800 */
[----:B------:R-:W0:Y:S04]  /*4b20*/  LDS R27, [R21+UR5+0x400] ;  /* 0x00040005151b7984 */ /* 0x000e280008000800 */
[----:B------:R-:W0:Y:S04]  /*4b30*/  LDS R29, [R21+UR5+0x600] ;  /* 0x00060005151d7984 */ /* 0x000e280008000800 */
[----:B------:R-:W0:Y:S04]  /*4b40*/  LDS R31, [R21+UR5+0x800] ;  /* 0x00080005151f7984 */ /* 0x000e280008000800 */
[----:B------:R-:W0:Y:S04]  /*4b50*/  LDS R33, [R21+UR5+0xa00] ;  /* 0x000a000515217984 */ /* 0x000e280008000800 */
[----:B------:R-:W0:Y:S04]  /*4b60*/  LDS R35, [R21+UR5+0xc00] ;  /* 0x000c000515237984 */ /* 0x000e280008000800 */
[----:B------:R-:W0:Y:S01]  /*4b70*/  LDS R37, [R21+UR5+0xe00] ;  /* 0x000e000515257984 */ /* 0x000e220008000800 */
[C---:B--2---:R-:W-:Y:S01]  /*4b80*/  IMAD R0, R8.reuse, UR4, RZ ;  /* 0x0000000408007c24 */ /* 0x044fe2000f8e02ff */
[----:B------:R-:W2:Y:S01]  /*4b90*/  LDCU UR4, c[0x0][0x3b8] ;  /* 0x00007700ff0477ac */ /* 0x000ea20008000800 */
[----:B-1----:R-:W-:-:S02]  /*4ba0*/  ISETP.GE.AND P0, PT, R8, UR14, PT ;  /* 0x0000000e08007c0c */ /* 0x002fc4000bf06270 */
[C---:B---3--:R-:W-:Y:S02]  /*4bb0*/  LOP3.LUT R3, R19.reuse, R9, RZ, 0xfc, !PT ;  /* 0x0000000913037212 */ /* 0x048fe400078efcff */
[C---:B------:R-:W-:Y:S02]  /*4bc0*/  LEA R22, P1, R0.reuse, UR12, 0x1 ;  /* 0x0000000c00167c11 */ /* 0x040fe4000f8208ff */
[----:B----4-:R-:W-:Y:S02]  /*4bd0*/  LOP3.LUT R2, R19, 0x8, R9, 0xfe, !PT ;  /* 0x0000000813027812 */ /* 0x010fe400078efe09 */
[----:B------:R-:W-:Y:S02]  /*4be0*/  LEA.HI.X.SX32 R24, R0, UR13, 0x1, P1 ;  /* 0x0000000d00187c11 */ /* 0x000fe400088f0eff */
[----:B------:R-:W-:Y:S02]  /*4bf0*/  ISETP.LT.AND P1, PT, R3, UR15, !P0 ;  /* 0x0000000f03007c0c */ /* 0x000fe4000c721270 */
[----:B------:R-:W-:-:S02]  /*4c00*/  ISETP.LT.AND P4, PT, R2, UR15, !P0 ;  /* 0x0000000f02007c0c */ /* 0x000fc4000c781270 */
[C-C-:B------:R-:W-:Y:S02]  /*4c10*/  LOP3.LUT R0, R19.reuse, 0x78, R9.reuse, 0xfe, !PT ;  /* 0x0000007813007812 */ /* 0x140fe400078efe09 */
[--C-:B------:R-:W-:Y:S01]  /*4c20*/  LOP3.LUT R13, R19, 0x70, R9.reuse, 0xfe, !PT ;  /* 0x00000070130d7812 */ /* 0x100fe200078efe09 */
[----:B--2---:R-:W-:Y:S01]  /*4c30*/  IMAD R3, R3, UR4, RZ ;  /* 0x0000000403037c24 */ /* 0x004fe2000f8e02ff */
[C-C-:B0-----:R-:W-:Y:S01]  /*4c40*/  LOP3.LUT R12, R19.reuse, 0x68, R9.reuse, 0xfe, !PT ;  /* 0x00000068130c7812 */ /* 0x141fe200078efe09 */
[----:B------:R-:W-:Y:S01]  /*4c50*/  IMAD R5, R2, UR4, RZ ;  /* 0x0000000402057c24 */ /* 0x000fe2000f8e02ff */
[--C-:B------:R-:W-:Y:S02]  /*4c60*/  LOP3.LUT R14, R19, 0x60, R9.reuse, 0xfe, !PT ;  /* 0x00000060130e7812 */ /* 0x100fe400078efe09 */
[----:B------:R-:W-:Y:S02]  /*4c70*/  LEA R2, P2, R3, R22, 0x1 ;  /* 0x0000001603027211 */ /* 0x000fe400078408ff */
[----:B------:R-:W-:-:S02]  /*4c80*/  LOP3.LUT R15, R19, 0x58, R9, 0xfe, !PT ;  /* 0x00000058130f7812 */ /* 0x000fc400078efe09 */
[C-C-:B------:R-:W-:Y:S02]  /*4c90*/  LOP3.LUT R16, R19.reuse, 0x50, R9.reuse, 0xfe, !PT ;  /* 0x0000005013107812 */ /* 0x140fe400078efe09 */
[C-C-:B------:R-:W-:Y:S02]  /*4ca0*/  LOP3.LUT R17, R19.reuse, 0x48, R9.reuse, 0xfe, !PT ;  /* 0x0000004813117812 */ /* 0x140fe400078efe09 */
[C-C-:B------:R-:W-:Y:S02]  /*4cb0*/  LOP3.LUT R18, R19.reuse, 0x40, R9.reuse, 0xfe, !PT ;  /* 0x0000004013127812 */ /* 0x140fe400078efe09 */
[C-C-:B------:R-:W-:Y:S02]  /*4cc0*/  LOP3.LUT R11, R19.reuse, 0x38, R9.reuse, 0xfe, !PT ;  /* 0x00000038130b7812 */ /* 0x140fe400078efe09 */
[C-C-:B------:R-:W-:Y:S02]  /*4cd0*/  LOP3.LUT R10, R19.reuse, 0x30, R9.reuse, 0xfe, !PT ;  /* 0x00000030130a7812 */ /* 0x140fe400078efe09 */
[----:B------:R-:W-:-:S02]  /*4ce0*/  LOP3.LUT R8, R19, 0x28, R9, 0xfe, !PT ;  /* 0x0000002813087812 */ /* 0x000fc400078efe09 */
[----:B------:R-:W-:Y:S02]  /*4cf0*/  LEA R4, P3, R5, R22, 0x1 ;  /* 0x0000001605047211 */ /* 0x000fe400078608ff */
[C-C-:B------:R-:W-:Y:S02]  /*4d00*/  LOP3.LUT R7, R19.reuse, 0x20, R9.reuse, 0xfe, !PT ;  /* 0x0000002013077812 */ /* 0x140fe400078efe09 */
[C-C-:B------:R-:W-:Y:S02]  /*4d10*/  LOP3.LUT R6, R19.reuse, 0x18, R9.reuse, 0xfe, !PT ;  /* 0x0000001813067812 */ /* 0x140fe400078efe09 */
[----:B------:R-:W-:Y:S01]  /*4d20*/  LOP3.LUT R9, R19, 0x10, R9, 0xfe, !PT ;  /* 0x0000001013097812 */ /* 0x000fe200078efe09 */
[----:B------:R-:W-:Y:S01]  /*4d30*/  IMAD R20, R7, UR4, RZ ;  /* 0x0000000407147c24 */ /* 0x000fe2000f8e02ff */
[-C--:B------:R-:W-:Y:S01]  /*4d40*/  LEA.HI.X.SX32 R3, R3, R24.reuse, 0x1, P2 ;  /* 0x0000001803037211 */ /* 0x080fe200010f0eff */
[----:B------:R-:W-:Y:S01]  /*4d50*/  IMAD R19, R6, UR4, RZ ;  /* 0x0000000406137c24 */ /* 0x000fe2000f8e02ff */
[----:B------:R-:W-:-:S02]  /*4d60*/  LEA.HI.X.SX32 R5, R5, R24, 0x1, P3 ;  /* 0x0000001805057211 */ /* 0x000fc400018f0eff */
[C---:B------:R-:W-:Y:S01]  /*4d70*/  ISETP.LT.AND P3, PT, R9.reuse, UR15, !P0 ;  /* 0x0000000f09007c0c */ /* 0x040fe2000c761270 */
[----:B------:R-:W-:Y:S01]  /*4d80*/  IMAD R9, R9, UR4, RZ ;  /* 0x0000000409097c24 */ /* 0x000fe2000f8e02ff */
[----:B-----5:R0:W-:Y:S01]  /*4d90*/  @P1 STG.E.U16 desc[UR8][R2.64], R23 ;  /* 0x0000001702001986 */ /* 0x0201e2000c101508 */
[----:B------:R-:W-:-:S03]  /*4da0*/  ISETP.LT.AND P1, PT, R7, UR15, !P0 ;  /* 0x0000000f07007c0c */ /* 0x000fc6000c721270 */
[----:B------:R1:W-:Y:S01]  /*4db0*/  @P4 STG.E.U16 desc[UR8][R4.64], R25 ;  /* 0x0000001904004986 */ /* 0x0003e2000c101508 */
[----:B------:R-:W-:Y:S02]  /*4dc0*/  ISETP.LT.AND P4, PT, R6, UR15, !P0 ;  /* 0x0000000f06007c0c */ /* 0x000fe4000c781270 */
[----:B------:R-:W-:-:S04]  /*4dd0*/  LEA R6, P2, R9, R22, 0x1 ;  /* 0x0000001609067211 */ /* 0x000fc800078408ff */
[----:B------:R-:W-:Y:S01]  /*4de0*/  LEA.HI.X.SX32 R7, R9, R24, 0x1, P2 ;  /* 0x0000001809077211 */ /* 0x000fe200010f0eff */
[C---:B------:R-:W-:Y:S01]  /*4df0*/  IMAD R9, R8.reuse, UR4, RZ ;  /* 0x0000000408097c24 */ /* 0x040fe2000f8e02ff */
[----:B------:R-:W-:Y:S02]  /*4e00*/  ISETP.LT.AND P2, PT, R8, UR15, !P0 ;  /* 0x0000000f08007c0c */ /* 0x000fe4000c741270 */
[-C--:B0-----:R-:W-:Y:S01]  /*4e10*/  LEA R2, P5, R19, R22.reuse, 0x1 ;  /* 0x0000001613027211 */ /* 0x081fe200078a08ff */
[----:B------:R0:W-:Y:S01]  /*4e20*/  @P3 STG.E.U16 desc[UR8][R6.64], R27 ;  /* 0x0000001b06003986 */ /* 0x0001e2000c101508 */
[-C--:B------:R-:W-:Y:S02]  /*4e30*/  LEA R8, P3, R9, R22.reuse, 0x1 ;  /* 0x0000001609087211 */ /* 0x080fe400078608ff */
[----:B-1----:R-:W-:Y:S02]  /*4e40*/  LEA R4, P6, R20, R22, 0x1 ;  /* 0x0000001614047211 */ /* 0x002fe400078c08ff */
[-C--:B------:R-:W-:Y:S01]  /*4e50*/  LEA.HI.X.SX32 R3, R19, R24.reuse, 0x1, P5 ;  /* 0x0000001813037211 */ /* 0x080fe200028f0eff */
[----:B------:R-:W-:Y:S01]  /*4e60*/  IMAD R19, R10, UR4, RZ ;  /* 0x000000040a137c24 */ /* 0x000fe2000f8e02ff */
[----:B------:R-:W-:-:S02]  /*4e70*/  LEA.HI.X.SX32 R9, R9, R24, 0x1, P3 ;  /* 0x0000001809097211 */ /* 0x000fc400018f0eff */
[----:B------:R-:W-:Y:S01]  /*4e80*/  LEA.HI.X.SX32 R5, R20, R24, 0x1, P6 ;  /* 0x0000001814057211 */ /* 0x000fe200030f0eff */
[----:B------:R1:W-:Y:S01]  /*4e90*/  @P4 STG.E.U16 desc[UR8][R2.64], R29 ;  /* 0x0000001d02004986 */ /* 0x0003e2000c101508 */
[----:B------:R-:W-:Y:S01]  /*4ea0*/  ISETP.LT.AND P3, PT, R10, UR15, !P0 ;  /* 0x0000000f0a007c0c */ /* 0x000fe2000c761270 */
[----:B0-----:R-:W-:Y:S01]  /*4eb0*/  IMAD R7, R11, UR4, RZ ;  /* 0x000000040b077c24 */ /* 0x001fe2000f8e02ff */
[----:B------:R-:W-:Y:S01]  /*4ec0*/  LEA R10, P4, R19, R22, 0x1 ;  /* 0x00000016130a7211 */ /* 0x000fe200078808ff */
[----:B------:R0:W-:Y:S01]  /*4ed0*/  @P1 STG.E.U16 desc[UR8][R4.64], R31 ;  /* 0x0000001f04001986 */ /* 0x0001e2000c101508 */
[C---:B------:R-:W-:Y:S01]  /*4ee0*/  ISETP.LT.AND P1, PT, R18.reuse, UR15, !P0 ;  /* 0x0000000f12007c0c */ /* 0x040fe2000c721270 */
[----:B------:R-:W-:Y:S01]  /*4ef0*/  IMAD R18, R18, UR4, RZ ;  /* 0x0000000412127c24 */ /* 0x000fe2000f8e02ff */
[----:B------:R-:W-:Y:S01]  /*4f00*/  PRMT R23, R23, 0x7632, R23 ;  /* 0x0000763217177816 */ /* 0x000fe20000000017 */
[----:B------:R2:W-:Y:S01]  /*4f10*/  @P2 STG.E.U16 desc[UR8][R8.64], R33 ;  /* 0x0000002108002986 */ /* 0x0005e2000c101508 */
[----:B------:R-:W-:-:S02]  /*4f20*/  ISETP.LT.AND P2, PT, R11, UR15, !P0 ;  /* 0x0000000f0b007c0c */ /* 0x000fc4000c741270 */
[----:B------:R-:W-:Y:S02]  /*4f30*/  LEA.HI.X.SX32 R11, R19, R24, 0x1, P4 ;  /* 0x00000018130b7211 */ /* 0x000fe400020f0eff */
[C---:B------:R-:W-:Y:S01]  /*4f40*/  ISETP.LT.AND P4, PT, R17.reuse, UR15, !P0 ;  /* 0x0000000f11007c0c */ /* 0x040fe2000c781270 */
[----:B------:R-:W-:Y:S01]  /*4f50*/  IMAD R17, R17, UR4, RZ ;  /* 0x0000000411117c24 */ /* 0x000fe2000f8e02ff */
[-C--:B-1----:R-:W-:Y:S01]  /*4f60*/  LEA R2, P5, R7, R22.reuse, 0x1 ;  /* 0x0000001607027211 */ /* 0x082fe200078a08ff */
[----:B------:R1:W-:Y:S01]  /*4f70*/  @P3 STG.E.U16 desc[UR8][R10.64], R35 ;  /* 0x000000230a003986 */ /* 0x0003e2000c101508 */
[-C--:B0-----:R-:W-:Y:S02]  /*4f80*/  LEA R4, P3, R18, R22.reuse, 0x1 ;  /* 0x0000001612047211 */ /* 0x081fe400078608ff */
[----:B------:R-:W-:Y:S01]  /*4f90*/  LEA R6, P6, R17, R22, 0x1 ;  /* 0x0000001611067211 */ /* 0x000fe200078c08ff */
[----:B--2---:R-:W-:Y:S01]  /*4fa0*/  IMAD R9, R12, UR4, RZ ;  /* 0x000000040c097c24 */ /* 0x004fe2000f8e02ff */
[----:B------:R-:W-:-:S02]  /*4fb0*/  LEA.HI.X.SX32 R3, R7, R24, 0x1, P5 ;  /* 0x0000001807037211 */ /* 0x000fc400028f0eff */
[-C--:B------:R-:W-:Y:S02]  /*4fc0*/  LEA.HI.X.SX32 R5, R18, R24.reuse, 0x1, P3 ;  /* 0x0000001812057211 */ /* 0x080fe400018f0eff */
[----:B------:R-:W-:Y:S01]  /*4fd0*/  PRMT R25, R25, 0x7632, R25 ;  /* 0x0000763219197816 */ /* 0x000fe20000000019 */
[----:B------:R0:W-:Y:S01]  /*4fe0*/  @P2 STG.E.U16 desc[UR8][R2.64], R37 ;  /* 0x0000002502002986 */ /* 0x0001e2000c101508 */
[----:B------:R-:W-:Y:S01]  /*4ff0*/  LEA.HI.X.SX32 R7, R17, R24, 0x1, P6 ;  /* 0x0000001811077211 */ /* 0x000fe200030f0eff */
[----:B-1----:R-:W-:Y:S01]  /*5000*/  IMAD R11, R13, UR4, RZ ;  /* 0x000000040d0b7c24 */ /* 0x002fe2000f8e02ff */
[C---:B------:R-:W-:Y:S01]  /*5010*/  ISETP.LT.AND P3, PT, R14.reuse, UR15, !P0 ;  /* 0x0000000f0e007c0c */ /* 0x040fe2000c761270 */
[----:B------:R1:W-:Y:S01]  /*5020*/  @P1 STG.E.U16 desc[UR8][R4.64], R23 ;  /* 0x0000001704001986 */ /* 0x0003e2000c101508 */
[----:B------:R-:W-:Y:S01]  /*5030*/  IMAD R14, R14, UR4, RZ ;  /* 0x000000040e0e7c24 */ /* 0x000fe2000f8e02ff */
[C---:B------:R-:W-:Y:S01]  /*5040*/  ISETP.LT.AND P5, PT, R16.reuse, UR15, !P0 ;  /* 0x0000000f10007c0c */ /* 0x040fe2000c7a1270 */
[----:B------:R-:W-:Y:S01]  /*5050*/  IMAD R16, R16, UR4, RZ ;  /* 0x0000000410107c24 */ /* 0x000fe2000f8e02ff */
[----:B------:R2:W-:Y:S01]  /*5060*/  @P4 STG.E.U16 desc[UR8][R6.64], R25 ;  /* 0x0000001906004986 */ /* 0x0005e2000c101508 */
[C---:B------:R-:W-:Y:S01]  /*5070*/  ISETP.LT.AND P4, PT, R15.reuse, UR15, !P0 ;  /* 0x0000000f0f007c0c */ /* 0x040fe2000c781270 */
[----:B------:R-:W-:Y:S01]  /*5080*/  IMAD R15, R15, UR4, RZ ;  /* 0x000000040f0f7c24 */ /* 0x000fe2000f8e02ff */
[----:B------:R-:W-:Y:S01]  /*5090*/  PRMT R27, R27, 0x7632, R27 ;  /* 0x000076321b1b7816 */ /* 0x000fe2000000001b */
[----:B------:R-:W-:Y:S01]  /*50a0*/  IMAD R17, R0, UR4, RZ ;  /* 0x0000000400117c24 */ /* 0x000fe2000f8e02ff */
[----:B0-----:R-:W-:-:S02]  /*50b0*/  LEA R2, P6, R16, R22, 0x1 ;  /* 0x0000001610027211 */ /* 0x001fc400078c08ff */
[----:B------:R-:W-:Y:S02]  /*50c0*/  PRMT R29, R29, 0x7632, R29 ;  /* 0x000076321d1d7816 */ /* 0x000fe4000000001d */
[C---:B-1----:R-:W-:Y:S02]  /*50d0*/  LEA R4, P1, R15.reuse, R22, 0x1 ;  /* 0x000000160f047211 */ /* 0x042fe400078208ff */
[----:B------:R-:W-:Y:S02]  /*50e0*/  LEA.HI.X.SX32 R3, R16, R24, 0x1, P6 ;  /* 0x0000001810037211 */ /* 0x000fe400030f0eff */
[----:B--2---:R-:W-:Y:S02]  /*50f0*/  LEA R6, P2, R14, R22, 0x1 ;  /* 0x000000160e067211 */ /* 0x004fe400078408ff */
[----:B------:R-:W-:Y:S01]  /*5100*/  LEA.HI.X.SX32 R5, R15, R24, 0x1, P1 ;  /* 0x000000180f057211 */ /* 0x000fe200008f0eff */
[----:B------:R0:W-:Y:S01]  /*5110*/  @P5 STG.E.U16 desc[UR8][R2.64], R27 ;  /* 0x0000001b02005986 */ /* 0x0001e2000c101508 */
[----:B------:R-:W-:-:S02]  /*5120*/  LEA R10, P1, R11, R22, 0x1 ;  /* 0x000000160b0a7211 */ /* 0x000fc400078208ff */
[-C--:B------:R-:W-:Y:S01]  /*5130*/  LEA.HI.X.SX32 R7, R14, R24.reuse, 0x1, P2 ;  /* 0x000000180e077211 */ /* 0x080fe200010f0eff */
[----:B------:R1:W-:Y:S01]  /*5140*/  @P4 STG.E.U16 desc[UR8][R4.64], R29 ;  /* 0x0000001d04004986 */ /* 0x0003e2000c101508 */
[----:B------:R-:W-:Y:S02]  /*5150*/  ISETP.LT.AND P2, PT, R12, UR15, !P0 ;  /* 0x0000000f0c007c0c */ /* 0x000fe4000c741270 */
[----:B------:R-:W-:Y:S02]  /*5160*/  LEA.HI.X.SX32 R11, R11, R24, 0x1, P1 ;  /* 0x000000180b0b7211 */ /* 0x000fe400008f0eff */
[----:B------:R-:W-:Y:S02]  /*5170*/  ISETP.LT.AND P1, PT, R13, UR15, !P0 ;  /* 0x0000000f0d007c0c */ /* 0x000fe4000c721270 */
[----:B------:R-:W-:Y:S02]  /*5180*/  ISETP.LT.AND P0, PT, R0, UR15, !P0 ;  /* 0x0000000f00007c0c */ /* 0x000fe4000c701270 */
[----:B------:R-:W-:-:S02]  /*5190*/  LEA R8, P6, R9, R22, 0x1 ;  /* 0x0000001609087211 */ /* 0x000fc400078c08ff */
[----:B0-----:R-:W-:Y:S02]  /*51a0*/  PRMT R3, R31, 0x7632, R3 ;  /* 0x000076321f037816 */ /* 0x001fe40000000003 */
[----:B------:R-:W-:Y:S02]  /*51b0*/  LEA.HI.X.SX32 R9, R9, R24, 0x1, P6 ;  /* 0x0000001809097211 */ /* 0x000fe400030f0eff */
[----:B------:R-:W-:Y:S01]  /*51c0*/  PRMT R33, R33, 0x7632, R33 ;  /* 0x0000763221217816 */ /* 0x000fe20000000021 */
[----:B------:R0:W-:Y:S01]  /*51d0*/  @P3 STG.E.U16 desc[UR8][R6.64], R3 ;  /* 0x0000000306003986 */ /* 0x0001e2000c101508 */
[----:B-1----:R-:W-:Y:S02]  /*51e0*/  PRMT R5, R35, 0x7632, R5 ;  /* 0x0000763223057816 */ /* 0x002fe40000000005 */
[C---:B------:R-:W-:Y:S01]  /*51f0*/  LEA R12, P6, R17.reuse, R22, 0x1 ;  /* 0x00000016110c7211 */ /* 0x040fe200078c08ff */
[----:B------:R0:W-:Y:S03]  /*5200*/  @P2 STG.E.U16 desc[UR8][R8.64], R33 ;  /* 0x0000002108002986 */ /* 0x0001e6000c101508 */
[----:B------:R-:W-:Y:S01]  /*5210*/  LEA.HI.X.SX32 R13, R17, R24, 0x1, P6 ;  /* 0x00000018110d7211 */ /* 0x000fe200030f0eff */
[----:B------:R0:W-:Y:S01]  /*5220*/  @P1 STG.E.U16 desc[UR8][R10.64], R5 ;  /* 0x000000050a001986 */ /* 0x0001e2000c101508 */
[----:B------:R-:W-:Y:S07]  /*5230*/  @!P0 EXIT ;  /* 0x000000000000894d */ /* 0x000fee0003800000 */
[----:B0-----:R-:W-:-:S05]  /*5240*/  PRMT R6, R37, 0x7632, R6 ;  /* 0x0000763225067816 */ /* 0x001fca0000000006 */
[----:B------:R-:W-:Y:S01]  /*5250*/  STG.E.U16 desc[UR8][R12.64], R6 ;  /* 0x000000060c007986 */ /* 0x000fe2000c101508 */
[----:B------:R-:W-:Y:S05]  /*5260*/  EXIT ;  /* 0x000000000000794d */ /* 0x000fea0003800000 */
.L_x_2:
[----:B------:R-:W-:-:S00]  /*5270*/  BRA `(.L_x_2) ;  /* 0xfffffffc00fc7947 */ /* 0x000fc0000383ffff */
[----:B------:R-:W-:-:S00]  /*5280*/  NOP ;  /* 0x0000000000007918 */ /* 0x000fc00000000000 */
[----:B------:R-:W-:-:S00]  /*5290*/  NOP ;  /* 0x0000000000007918 */ /* 0x000fc00000000000 */
[----:B------:R-:W-:-:S00]  /*52a0*/  NOP ;  /* 0x0000000000007918 */ /* 0x000fc00000000000 */
[----:B------:R-:W-:-:S00]  /*52b0*/  NOP ;  /* 0x0000000000007918 */ /* 0x000fc00000000000 */
[----:B------:R-:W-:-:S00]  /*52c0*/  NOP ;  /* 0x0000000000007918 */ /* 0x000fc00000000000 */
[----:B------:R-:W-:-:S00]  /*52d0*/  NOP ;  /* 0x0000000000007918 */ /* 0x000fc00000000000 */
[----:B------:R-:W-:-:S00]  /*52e0*/  NOP ;  /* 0x0000000000007918 */ /* 0x000fc00000000000 */
[----:B------:R-:W-:-:S00]  /*52f0*/  NOP ;  /* 0x0000000000007918 */ /* 0x000fc00000000000 */
.L_x_3:


//--------------------- .nv.shared.matmul_kernel  --------------------------
	.section	.nv.shared.matmul_kernel,"aw",@nobits
	.sectionflags	@""
	.align	16
	.zero		1024


//--------------------- .nv.shared.reserved.0     --------------------------
	.section	.nv.shared.reserved.0,"aw",@nobits
	.weak		__nv_reservedSMEM_offset_0_alias
	.size		__nv_reservedSMEM_offset_0_alias, 0, 64
	.other		__nv_reservedSMEM_offset_0_alias,@"STO_CUDA_RESERVED_SHARED STV_DEFAULT"
__nv_reservedSMEM_offset_0_alias:
	.zero		0
	.zero		64


//--------------------- .nv.constant0.matmul_kernel --------------------------
	.section	.nv.constant0.matmul_kernel,"a",@progbits
	.sectionflags	@""
	.align	4
.nv.constant0.matmul_kernel:
	.zero		976


//--------------------- SYMBOLS --------------------------

	.type		.nv.reservedSmem.offset0,@object
	.size		.nv.reservedSmem.offset0,0x4
	.type		.nv.reservedSmem.cap,@object
	.size		.nv.reservedSmem.cap,0x4
